//
// Generated by NVIDIA NVVM Compiler
//
// Compiler Build ID: CL-36424714
// Cuda compilation tools, release 13.0, V13.0.88
// Based on NVVM 20.0.0
//

.version 9.0
.target sm_100
.address_size 64

	// .globl	_Z28matrix_multiplication_kernelPKfS0_Pfiii
// _ZZ28matrix_multiplication_kernelPKfS0_PfiiiE3s_A has been demoted
// _ZZ28matrix_multiplication_kernelPKfS0_PfiiiE3s_B has been demoted

.visible .entry _Z28matrix_multiplication_kernelPKfS0_Pfiii(
	.param .u64 .ptr .align 1 _Z28matrix_multiplication_kernelPKfS0_Pfiii_param_0,
	.param .u64 .ptr .align 1 _Z28matrix_multiplication_kernelPKfS0_Pfiii_param_1,
	.param .u64 .ptr .align 1 _Z28matrix_multiplication_kernelPKfS0_Pfiii_param_2,
	.param .u32 _Z28matrix_multiplication_kernelPKfS0_Pfiii_param_3,
	.param .u32 _Z28matrix_multiplication_kernelPKfS0_Pfiii_param_4,
	.param .u32 _Z28matrix_multiplication_kernelPKfS0_Pfiii_param_5
)
{
	.reg .pred 	%p<148>;
	.reg .b32 	%r<107>;
	.reg .b32 	%f<233>;
	.reg .b64 	%rd<31>;
	// demoted variable
	.shared .align 4 .b8 _ZZ28matrix_multiplication_kernelPKfS0_PfiiiE3s_A[16384];
	// demoted variable
	.shared .align 4 .b8 _ZZ28matrix_multiplication_kernelPKfS0_PfiiiE3s_B[16384];
	ld.param.u64 	%rd16, [_Z28matrix_multiplication_kernelPKfS0_Pfiii_param_0];
	ld.param.u64 	%rd17, [_Z28matrix_multiplication_kernelPKfS0_Pfiii_param_1];
	ld.param.u64 	%rd18, [_Z28matrix_multiplication_kernelPKfS0_Pfiii_param_2];
	ld.param.u32 	%r51, [_Z28matrix_multiplication_kernelPKfS0_Pfiii_param_3];
	ld.param.u32 	%r52, [_Z28matrix_multiplication_kernelPKfS0_Pfiii_param_4];
	ld.param.u32 	%r53, [_Z28matrix_multiplication_kernelPKfS0_Pfiii_param_5];
	cvta.to.global.u64 	%rd1, %rd16;
	cvta.to.global.u64 	%rd2, %rd17;
	cvta.to.global.u64 	%rd3, %rd18;
	mov.u32 	%r54, %ctaid.x;
	mov.u32 	%r55, %ntid.x;
	mov.u32 	%r56, %ctaid.y;
	mov.u32 	%r57, %ntid.y;
	mov.u32 	%r1, %tid.x;
	mov.u32 	%r2, %tid.y;
	mad.lo.s32 	%r3, %r54, %r55, %r1;
	mad.lo.s32 	%r4, %r56, %r57, %r2;
	setp.lt.s32 	%p1, %r52, 1;
	mov.f32 	%f183, 0f00000000;
	mov.f32 	%f184, %f183;
	mov.f32 	%f185, %f183;
	mov.f32 	%f186, %f183;
	mov.f32 	%f187, %f183;
	mov.f32 	%f188, %f183;
	mov.f32 	%f189, %f183;
	mov.f32 	%f190, %f183;
	mov.f32 	%f191, %f183;
	mov.f32 	%f192, %f183;
	mov.f32 	%f193, %f183;
	mov.f32 	%f194, %f183;
	mov.f32 	%f195, %f183;
	mov.f32 	%f196, %f183;
	mov.f32 	%f197, %f183;
	mov.f32 	%f198, %f183;
	@%p1 bra 	$L__BB0_99;
	shl.b32 	%r5, %r4, 2;
	shl.b32 	%r6, %r1, 2;
	shl.b32 	%r7, %r2, 2;
	shl.b32 	%r8, %r3, 2;
	shl.b32 	%r59, %r2, 10;
	mov.u32 	%r60, _ZZ28matrix_multiplication_kernelPKfS0_PfiiiE3s_A;
	add.s32 	%r9, %r60, %r59;
	shl.b32 	%r61, %r1, 4;
	add.s32 	%r10, %r9, %r61;
	mov.u32 	%r62, _ZZ28matrix_multiplication_kernelPKfS0_PfiiiE3s_B;
	add.s32 	%r63, %r62, %r59;
	add.s32 	%r11, %r63, %r61;
	or.b32  	%r12, %r8, 1;
	or.b32  	%r13, %r8, 2;
	or.b32  	%r14, %r8, 3;
	add.s32 	%r64, %r61, %r62;
	add.s32 	%r15, %r64, 512;
	mov.b32 	%r104, 0;
	mov.f32 	%f183, 0f00000000;
$L__BB0_2:
	setp.lt.s32 	%p2, %r5, %r51;
	shl.b32 	%r17, %r104, 6;
	add.s32 	%r65, %r17, %r6;
	mad.lo.s32 	%r19, %r5, %r52, %r65;
	setp.lt.s32 	%p3, %r65, %r52;
	and.pred  	%p4, %p2, %p3;
	mul.wide.s32 	%rd19, %r19, 4;
	add.s64 	%rd4, %rd1, %rd19;
	mov.f32 	%f215, 0f00000000;
	@%p4 bra 	$L__BB0_3;
	bra.uni 	$L__BB0_4;
$L__BB0_3:
	ld.global.f32 	%f215, [%rd4];
$L__BB0_4:
	st.shared.f32 	[%r10], %f215;
	add.s32 	%r23, %r65, 1;
	setp.lt.s32 	%p6, %r23, %r52;
	and.pred  	%p7, %p2, %p6;
	@%p7 bra 	$L__BB0_6;
	mov.b32 	%r66, 0;
	st.shared.u32 	[%r10+4], %r66;
	bra.uni 	$L__BB0_7;
$L__BB0_6:
	ld.global.f32 	%f72, [%rd4+4];
	st.shared.f32 	[%r10+4], %f72;
$L__BB0_7:
	add.s32 	%r24, %r65, 2;
	setp.lt.s32 	%p9, %r24, %r52;
	and.pred  	%p10, %p2, %p9;
	@%p10 bra 	$L__BB0_9;
	mov.b32 	%r67, 0;
	st.shared.u32 	[%r10+8], %r67;
	bra.uni 	$L__BB0_10;
$L__BB0_9:
	ld.global.f32 	%f73, [%rd4+8];
	st.shared.f32 	[%r10+8], %f73;
$L__BB0_10:
	add.s32 	%r25, %r65, 3;
	setp.lt.s32 	%p12, %r25, %r52;
	and.pred  	%p13, %p2, %p12;
	@%p13 bra 	$L__BB0_12;
	mov.b32 	%r68, 0;
	st.shared.u32 	[%r10+12], %r68;
	bra.uni 	$L__BB0_13;
$L__BB0_12:
	ld.global.f32 	%f74, [%rd4+12];
	st.shared.f32 	[%r10+12], %f74;
$L__BB0_13:
	add.s32 	%r26, %r5, 1;
	setp.lt.s32 	%p15, %r26, %r51;
	add.s32 	%r27, %r19, %r52;
	and.pred  	%p16, %p15, %p3;
	mul.wide.s32 	%rd20, %r27, 4;
	add.s64 	%rd6, %rd1, %rd20;
	@%p16 bra 	$L__BB0_15;
	mov.b32 	%r69, 0;
	st.shared.u32 	[%r10+256], %r69;
	bra.uni 	$L__BB0_16;
$L__BB0_15:
	ld.global.f32 	%f75, [%rd6];
	st.shared.f32 	[%r10+256], %f75;
$L__BB0_16:
	and.pred  	%p19, %p15, %p6;
	@%p19 bra 	$L__BB0_18;
	mov.b32 	%r70, 0;
	st.shared.u32 	[%r10+260], %r70;
	bra.uni 	$L__BB0_19;
$L__BB0_18:
	ld.global.f32 	%f76, [%rd6+4];
	st.shared.f32 	[%r10+260], %f76;
$L__BB0_19:
	and.pred  	%p22, %p15, %p9;
	@%p22 bra 	$L__BB0_21;
	mov.b32 	%r71, 0;
	st.shared.u32 	[%r10+264], %r71;
	bra.uni 	$L__BB0_22;
$L__BB0_21:
	ld.global.f32 	%f77, [%rd6+8];
	st.shared.f32 	[%r10+264], %f77;
$L__BB0_22:
	and.pred  	%p25, %p15, %p12;
	@%p25 bra 	$L__BB0_24;
	mov.b32 	%r72, 0;
	st.shared.u32 	[%r10+268], %r72;
	bra.uni 	$L__BB0_25;
$L__BB0_24:
	ld.global.f32 	%f78, [%rd6+12];
	st.shared.f32 	[%r10+268], %f78;
$L__BB0_25:
	setp.lt.s32 	%p26, %r65, %r52;
	add.s32 	%r28, %r5, 2;
	setp.lt.s32 	%p27, %r28, %r51;
	add.s32 	%r29, %r27, %r52;
	and.pred  	%p28, %p27, %p26;
	mul.wide.s32 	%rd21, %r29, 4;
	add.s64 	%rd7, %rd1, %rd21;
	@%p28 bra 	$L__BB0_27;
	mov.b32 	%r73, 0;
	st.shared.u32 	[%r10+512], %r73;
	bra.uni 	$L__BB0_28;
$L__BB0_27:
	ld.global.f32 	%f79, [%rd7];
	st.shared.f32 	[%r10+512], %f79;
$L__BB0_28:
	setp.lt.s32 	%p29, %r23, %r52;
	and.pred  	%p31, %p27, %p29;
	@%p31 bra 	$L__BB0_30;
	mov.b32 	%r74, 0;
	st.shared.u32 	[%r10+516], %r74;
	bra.uni 	$L__BB0_31;
$L__BB0_30:
	ld.global.f32 	%f80, [%rd7+4];
	st.shared.f32 	[%r10+516], %f80;
$L__BB0_31:
	setp.lt.s32 	%p32, %r24, %r52;
	and.pred  	%p34, %p27, %p32;
	@%p34 bra 	$L__BB0_33;
	mov.b32 	%r75, 0;
	st.shared.u32 	[%r10+520], %r75;
	bra.uni 	$L__BB0_34;
$L__BB0_33:
	ld.global.f32 	%f81, [%rd7+8];
	st.shared.f32 	[%r10+520], %f81;
$L__BB0_34:
	setp.lt.s32 	%p35, %r25, %r52;
	and.pred  	%p37, %p27, %p35;
	@%p37 bra 	$L__BB0_36;
	mov.b32 	%r76, 0;
	st.shared.u32 	[%r10+524], %r76;
	bra.uni 	$L__BB0_37;
$L__BB0_36:
	ld.global.f32 	%f82, [%rd7+12];
	st.shared.f32 	[%r10+524], %f82;
$L__BB0_37:
	add.s32 	%r30, %r5, 3;
	setp.lt.s32 	%p39, %r30, %r51;
	add.s32 	%r77, %r29, %r52;
	and.pred  	%p40, %p39, %p26;
	mul.wide.s32 	%rd22, %r77, 4;
	add.s64 	%rd8, %rd1, %rd22;
	@%p40 bra 	$L__BB0_39;
	mov.b32 	%r78, 0;
	st.shared.u32 	[%r10+768], %r78;
	bra.uni 	$L__BB0_40;
$L__BB0_39:
	ld.global.f32 	%f83, [%rd8];
	st.shared.f32 	[%r10+768], %f83;
$L__BB0_40:
	and.pred  	%p43, %p39, %p29;
	@%p43 bra 	$L__BB0_42;
	mov.b32 	%r79, 0;
	st.shared.u32 	[%r10+772], %r79;
	bra.uni 	$L__BB0_43;
$L__BB0_42:
	ld.global.f32 	%f84, [%rd8+4];
	st.shared.f32 	[%r10+772], %f84;
$L__BB0_43:
	and.pred  	%p46, %p39, %p32;
	@%p46 bra 	$L__BB0_45;
	mov.b32 	%r80, 0;
	st.shared.u32 	[%r10+776], %r80;
	bra.uni 	$L__BB0_46;
$L__BB0_45:
	ld.global.f32 	%f85, [%rd8+8];
	st.shared.f32 	[%r10+776], %f85;
$L__BB0_46:
	and.pred  	%p49, %p39, %p35;
	@%p49 bra 	$L__BB0_48;
	mov.b32 	%r81, 0;
	st.shared.u32 	[%r10+780], %r81;
	bra.uni 	$L__BB0_49;
$L__BB0_48:
	ld.global.f32 	%f86, [%rd8+12];
	st.shared.f32 	[%r10+780], %f86;
$L__BB0_49:
	setp.ge.s32 	%p50, %r8, %r53;
	add.s32 	%r31, %r17, %r7;
	setp.ge.s32 	%p51, %r31, %r52;
	mad.lo.s32 	%r32, %r31, %r53, %r8;
	or.pred  	%p52, %p50, %p51;
	mul.wide.s32 	%rd23, %r32, 4;
	add.s64 	%rd9, %rd2, %rd23;
	mov.f32 	%f216, 0f00000000;
	@%p52 bra 	$L__BB0_51;
	ld.global.f32 	%f216, [%rd9];
$L__BB0_51:
	setp.lt.s32 	%p53, %r31, %r52;
	setp.lt.s32 	%p54, %r12, %r53;
	st.shared.f32 	[%r11], %f216;
	and.pred  	%p55, %p54, %p53;
	@%p55 bra 	$L__BB0_53;
	mov.b32 	%r83, 0;
	st.shared.u32 	[%r11+4], %r83;
	bra.uni 	$L__BB0_54;
$L__BB0_53:
	ld.global.f32 	%f88, [%rd9+4];
	st.shared.f32 	[%r11+4], %f88;
$L__BB0_54:
	setp.lt.s32 	%p57, %r13, %r53;
	and.pred  	%p58, %p57, %p53;
	@%p58 bra 	$L__BB0_56;
	mov.b32 	%r84, 0;
	st.shared.u32 	[%r11+8], %r84;
	bra.uni 	$L__BB0_57;
$L__BB0_56:
	ld.global.f32 	%f89, [%rd9+8];
	st.shared.f32 	[%r11+8], %f89;
$L__BB0_57:
	setp.lt.s32 	%p60, %r14, %r53;
	and.pred  	%p61, %p60, %p53;
	@%p61 bra 	$L__BB0_59;
	mov.b32 	%r85, 0;
	st.shared.u32 	[%r11+12], %r85;
	bra.uni 	$L__BB0_60;
$L__BB0_59:
	ld.global.f32 	%f90, [%rd9+12];
	st.shared.f32 	[%r11+12], %f90;
$L__BB0_60:
	setp.lt.s32 	%p62, %r8, %r53;
	add.s32 	%r33, %r31, 1;
	setp.lt.s32 	%p63, %r33, %r52;
	add.s32 	%r34, %r32, %r53;
	mul.wide.s32 	%rd24, %r34, 4;
	add.s64 	%rd10, %rd2, %rd24;
	and.pred  	%p64, %p62, %p63;
	@%p64 bra 	$L__BB0_62;
	mov.b32 	%r86, 0;
	st.shared.u32 	[%r11+256], %r86;
	bra.uni 	$L__BB0_63;
$L__BB0_62:
	ld.global.f32 	%f91, [%rd10];
	st.shared.f32 	[%r11+256], %f91;
$L__BB0_63:
	and.pred  	%p67, %p54, %p63;
	@%p67 bra 	$L__BB0_65;
	mov.b32 	%r87, 0;
	st.shared.u32 	[%r11+260], %r87;
	bra.uni 	$L__BB0_66;
$L__BB0_65:
	ld.global.f32 	%f92, [%rd10+4];
	st.shared.f32 	[%r11+260], %f92;
$L__BB0_66:
	and.pred  	%p70, %p57, %p63;
	@%p70 bra 	$L__BB0_68;
	mov.b32 	%r88, 0;
	st.shared.u32 	[%r11+264], %r88;
	bra.uni 	$L__BB0_69;
$L__BB0_68:
	ld.global.f32 	%f93, [%rd10+8];
	st.shared.f32 	[%r11+264], %f93;
$L__BB0_69:
	and.pred  	%p73, %p60, %p63;
	@%p73 bra 	$L__BB0_71;
	mov.b32 	%r89, 0;
	st.shared.u32 	[%r11+268], %r89;
	bra.uni 	$L__BB0_72;
$L__BB0_71:
	ld.global.f32 	%f94, [%rd10+12];
	st.shared.f32 	[%r11+268], %f94;
$L__BB0_72:
	setp.lt.s32 	%p74, %r8, %r53;
	add.s32 	%r35, %r31, 2;
	setp.lt.s32 	%p75, %r35, %r52;
	add.s32 	%r36, %r34, %r53;
	mul.wide.s32 	%rd25, %r36, 4;
	add.s64 	%rd11, %rd2, %rd25;
	and.pred  	%p76, %p74, %p75;
	@%p76 bra 	$L__BB0_74;
	mov.b32 	%r90, 0;
	st.shared.u32 	[%r11+512], %r90;
	bra.uni 	$L__BB0_75;
$L__BB0_74:
	ld.global.f32 	%f95, [%rd11];
	st.shared.f32 	[%r11+512], %f95;
$L__BB0_75:
	setp.lt.s32 	%p78, %r12, %r53;
	and.pred  	%p79, %p78, %p75;
	@%p79 bra 	$L__BB0_77;
	mov.b32 	%r91, 0;
	st.shared.u32 	[%r11+516], %r91;
	bra.uni 	$L__BB0_78;
$L__BB0_77:
	ld.global.f32 	%f96, [%rd11+4];
	st.shared.f32 	[%r11+516], %f96;
$L__BB0_78:
	setp.lt.s32 	%p81, %r13, %r53;
	and.pred  	%p82, %p81, %p75;
	@%p82 bra 	$L__BB0_80;
	mov.b32 	%r92, 0;
	st.shared.u32 	[%r11+520], %r92;
	bra.uni 	$L__BB0_81;
$L__BB0_80:
	ld.global.f32 	%f97, [%rd11+8];
	st.shared.f32 	[%r11+520], %f97;
$L__BB0_81:
	setp.lt.s32 	%p84, %r14, %r53;
	and.pred  	%p85, %p84, %p75;
	@%p85 bra 	$L__BB0_83;
	mov.b32 	%r93, 0;
	st.shared.u32 	[%r11+524], %r93;
	bra.uni 	$L__BB0_84;
$L__BB0_83:
	ld.global.f32 	%f98, [%rd11+12];
	st.shared.f32 	[%r11+524], %f98;
$L__BB0_84:
	add.s32 	%r37, %r31, 3;
	setp.lt.s32 	%p87, %r37, %r52;
	add.s32 	%r94, %r36, %r53;
	mul.wide.s32 	%rd26, %r94, 4;
	add.s64 	%rd12, %rd2, %rd26;
	and.pred  	%p88, %p74, %p87;
	@%p88 bra 	$L__BB0_86;
	mov.b32 	%r95, 0;
	st.shared.u32 	[%r11+768], %r95;
	bra.uni 	$L__BB0_87;
$L__BB0_86:
	ld.global.f32 	%f99, [%rd12];
	st.shared.f32 	[%r11+768], %f99;
$L__BB0_87:
	and.pred  	%p91, %p78, %p87;
	@%p91 bra 	$L__BB0_89;
	mov.b32 	%r96, 0;
	st.shared.u32 	[%r11+772], %r96;
	bra.uni 	$L__BB0_90;
$L__BB0_89:
	ld.global.f32 	%f100, [%rd12+4];
	st.shared.f32 	[%r11+772], %f100;
$L__BB0_90:
	and.pred  	%p94, %p81, %p87;
	@%p94 bra 	$L__BB0_92;
	mov.b32 	%r97, 0;
	st.shared.u32 	[%r11+776], %r97;
	bra.uni 	$L__BB0_93;
$L__BB0_92:
	ld.global.f32 	%f101, [%rd12+8];
	st.shared.f32 	[%r11+776], %f101;
$L__BB0_93:
	and.pred  	%p97, %p84, %p87;
	@%p97 bra 	$L__BB0_95;
	mov.b32 	%r98, 0;
	st.shared.u32 	[%r11+780], %r98;
	bra.uni 	$L__BB0_96;
$L__BB0_95:
	ld.global.f32 	%f102, [%rd12+12];
	st.shared.f32 	[%r11+780], %f102;
$L__BB0_96:
	bar.sync 	0;
	mov.b32 	%r106, 512;
	mov.u32 	%r105, %r15;
$L__BB0_97:
	add.s32 	%r100, %r9, %r106;
	ld.shared.f32 	%f103, [%r100+-512];
	ld.shared.f32 	%f104, [%r105+-512];
	fma.rn.f32 	%f105, %f103, %f104, %f198;
	ld.shared.f32 	%f106, [%r100+-508];
	ld.shared.f32 	%f107, [%r105+-256];
	fma.rn.f32 	%f108, %f106, %f107, %f105;
	ld.shared.f32 	%f109, [%r100+-504];
	ld.shared.f32 	%f110, [%r105];
	fma.rn.f32 	%f111, %f109, %f110, %f108;
	ld.shared.f32 	%f112, [%r100+-500];
	ld.shared.f32 	%f113, [%r105+256];
	fma.rn.f32 	%f198, %f112, %f113, %f111;
	ld.shared.f32 	%f114, [%r105+-508];
	fma.rn.f32 	%f115, %f103, %f114, %f197;
	ld.shared.f32 	%f116, [%r105+-252];
	fma.rn.f32 	%f117, %f106, %f116, %f115;
	ld.shared.f32 	%f118, [%r105+4];
	fma.rn.f32 	%f119, %f109, %f118, %f117;
	ld.shared.f32 	%f120, [%r105+260];
	fma.rn.f32 	%f197, %f112, %f120, %f119;
	ld.shared.f32 	%f121, [%r105+-504];
	fma.rn.f32 	%f122, %f103, %f121, %f196;
	ld.shared.f32 	%f123, [%r105+-248];
	fma.rn.f32 	%f124, %f106, %f123, %f122;
	ld.shared.f32 	%f125, [%r105+8];
	fma.rn.f32 	%f126, %f109, %f125, %f124;
	ld.shared.f32 	%f127, [%r105+264];
	fma.rn.f32 	%f196, %f112, %f127, %f126;
	ld.shared.f32 	%f128, [%r105+-500];
	fma.rn.f32 	%f129, %f103, %f128, %f195;
	ld.shared.f32 	%f130, [%r105+-244];
	fma.rn.f32 	%f131, %f106, %f130, %f129;
	ld.shared.f32 	%f132, [%r105+12];
	fma.rn.f32 	%f133, %f109, %f132, %f131;
	ld.shared.f32 	%f134, [%r105+268];
	fma.rn.f32 	%f195, %f112, %f134, %f133;
	ld.shared.f32 	%f135, [%r100+-256];
	fma.rn.f32 	%f136, %f135, %f104, %f194;
	ld.shared.f32 	%f137, [%r100+-252];
	fma.rn.f32 	%f138, %f137, %f107, %f136;
	ld.shared.f32 	%f139, [%r100+-248];
	fma.rn.f32 	%f140, %f139, %f110, %f138;
	ld.shared.f32 	%f141, [%r100+-244];
	fma.rn.f32 	%f194, %f141, %f113, %f140;
	fma.rn.f32 	%f142, %f135, %f114, %f193;
	fma.rn.f32 	%f143, %f137, %f116, %f142;
	fma.rn.f32 	%f144, %f139, %f118, %f143;
	fma.rn.f32 	%f193, %f141, %f120, %f144;
	fma.rn.f32 	%f145, %f135, %f121, %f192;
	fma.rn.f32 	%f146, %f137, %f123, %f145;
	fma.rn.f32 	%f147, %f139, %f125, %f146;
	fma.rn.f32 	%f192, %f141, %f127, %f147;
	fma.rn.f32 	%f148, %f135, %f128, %f191;
	fma.rn.f32 	%f149, %f137, %f130, %f148;
	fma.rn.f32 	%f150, %f139, %f132, %f149;
	fma.rn.f32 	%f191, %f141, %f134, %f150;
	ld.shared.f32 	%f151, [%r100];
	fma.rn.f32 	%f152, %f151, %f104, %f190;
	ld.shared.f32 	%f153, [%r100+4];
	fma.rn.f32 	%f154, %f153, %f107, %f152;
	ld.shared.f32 	%f155, [%r100+8];
	fma.rn.f32 	%f156, %f155, %f110, %f154;
	ld.shared.f32 	%f157, [%r100+12];
	fma.rn.f32 	%f190, %f157, %f113, %f156;
	fma.rn.f32 	%f158, %f151, %f114, %f189;
	fma.rn.f32 	%f159, %f153, %f116, %f158;
	fma.rn.f32 	%f160, %f155, %f118, %f159;
	fma.rn.f32 	%f189, %f157, %f120, %f160;
	fma.rn.f32 	%f161, %f151, %f121, %f188;
	fma.rn.f32 	%f162, %f153, %f123, %f161;
	fma.rn.f32 	%f163, %f155, %f125, %f162;
	fma.rn.f32 	%f188, %f157, %f127, %f163;
	fma.rn.f32 	%f164, %f151, %f128, %f187;
	fma.rn.f32 	%f165, %f153, %f130, %f164;
	fma.rn.f32 	%f166, %f155, %f132, %f165;
	fma.rn.f32 	%f187, %f157, %f134, %f166;
	ld.shared.f32 	%f167, [%r100+256];
	fma.rn.f32 	%f168, %f167, %f104, %f186;
	ld.shared.f32 	%f169, [%r100+260];
	fma.rn.f32 	%f170, %f169, %f107, %f168;
	ld.shared.f32 	%f171, [%r100+264];
	fma.rn.f32 	%f172, %f171, %f110, %f170;
	ld.shared.f32 	%f173, [%r100+268];
	fma.rn.f32 	%f186, %f173, %f113, %f172;
	fma.rn.f32 	%f174, %f167, %f114, %f185;
	fma.rn.f32 	%f175, %f169, %f116, %f174;
	fma.rn.f32 	%f176, %f171, %f118, %f175;
	fma.rn.f32 	%f185, %f173, %f120, %f176;
	fma.rn.f32 	%f177, %f167, %f121, %f184;
	fma.rn.f32 	%f178, %f169, %f123, %f177;
	fma.rn.f32 	%f179, %f171, %f125, %f178;
	fma.rn.f32 	%f184, %f173, %f127, %f179;
	fma.rn.f32 	%f180, %f167, %f128, %f183;
	fma.rn.f32 	%f181, %f169, %f130, %f180;
	fma.rn.f32 	%f182, %f171, %f132, %f181;
	fma.rn.f32 	%f183, %f173, %f134, %f182;
	add.s32 	%r106, %r106, 16;
	add.s32 	%r105, %r105, 1024;
	setp.ne.s32 	%p98, %r106, 768;
	@%p98 bra 	$L__BB0_97;
	bar.sync 	0;
	add.s32 	%r104, %r104, 1;
	add.s32 	%r101, %r52, 63;
	shr.u32 	%r102, %r101, 6;
	setp.eq.s32 	%p99, %r104, %r102;
	@%p99 bra 	$L__BB0_99;
	bra.uni 	$L__BB0_2;
$L__BB0_99:
	shl.b32 	%r20, %r4, 2;
	shl.b32 	%r21, %r3, 2;
	setp.lt.s32 	%p100, %r20, %r51;
	mad.lo.s32 	%r22, %r20, %r53, %r21;
	setp.lt.s32 	%p101, %r21, %r53;
	and.pred  	%p102, %p100, %p101;
	mul.wide.s32 	%rd27, %r22, 4;
	add.s64 	%rd5, %rd3, %rd27;
	@%p102 bra 	$L__BB0_100;
	bra.uni 	$L__BB0_101;
$L__BB0_100:
	st.global.f32 	[%rd5], %f198;
$L__BB0_101:
	setp.ge.s32 	%p103, %r20, %r51;
	add.s32 	%r43, %r21, 1;
	setp.ge.s32 	%p104, %r43, %r53;
	or.pred  	%p105, %p103, %p104;
	@%p105 bra 	$L__BB0_103;
	st.global.f32 	[%rd5+4], %f197;
$L__BB0_103:
	setp.ge.s32 	%p106, %r20, %r51;
	add.s32 	%r44, %r21, 2;
	setp.ge.s32 	%p107, %r44, %r53;
	or.pred  	%p108, %p106, %p107;
	@%p108 bra 	$L__BB0_105;
	st.global.f32 	[%rd5+8], %f196;
$L__BB0_105:
	setp.ge.s32 	%p109, %r20, %r51;
	add.s32 	%r45, %r21, 3;
	setp.ge.s32 	%p110, %r45, %r53;
	or.pred  	%p111, %p109, %p110;
	@%p111 bra 	$L__BB0_107;
	st.global.f32 	[%rd5+12], %f195;
$L__BB0_107:
	setp.ge.s32 	%p112, %r21, %r53;
	add.s32 	%r46, %r20, 1;
	setp.ge.s32 	%p113, %r46, %r51;
	add.s32 	%r47, %r22, %r53;
	mul.wide.s32 	%rd28, %r47, 4;
	add.s64 	%rd13, %rd3, %rd28;
	or.pred  	%p114, %p113, %p112;
	@%p114 bra 	$L__BB0_109;
	st.global.f32 	[%rd13], %f194;
$L__BB0_109:
	setp.ge.s32 	%p115, %r46, %r51;
	setp.ge.s32 	%p116, %r43, %r53;
	or.pred  	%p117, %p115, %p116;
	@%p117 bra 	$L__BB0_111;
	st.global.f32 	[%rd13+4], %f193;
$L__BB0_111:
	setp.ge.s32 	%p118, %r46, %r51;
	setp.ge.s32 	%p119, %r44, %r53;
	or.pred  	%p120, %p118, %p119;
	@%p120 bra 	$L__BB0_113;
	st.global.f32 	[%rd13+8], %f192;
$L__BB0_113:
	setp.ge.s32 	%p121, %r46, %r51;
	setp.ge.s32 	%p122, %r45, %r53;
	or.pred  	%p123, %p121, %p122;
	@%p123 bra 	$L__BB0_115;
	st.global.f32 	[%rd13+12], %f191;
$L__BB0_115:
	setp.ge.s32 	%p124, %r21, %r53;
	add.s32 	%r48, %r20, 2;
	setp.ge.s32 	%p125, %r48, %r51;
	add.s32 	%r49, %r47, %r53;
	mul.wide.s32 	%rd29, %r49, 4;
	add.s64 	%rd14, %rd3, %rd29;
	or.pred  	%p126, %p125, %p124;
	@%p126 bra 	$L__BB0_117;
	st.global.f32 	[%rd14], %f190;
$L__BB0_117:
	setp.ge.s32 	%p127, %r48, %r51;
	setp.ge.s32 	%p128, %r43, %r53;
	or.pred  	%p129, %p127, %p128;
	@%p129 bra 	$L__BB0_119;
	st.global.f32 	[%rd14+4], %f189;
$L__BB0_119:
	setp.ge.s32 	%p130, %r48, %r51;
	setp.ge.s32 	%p131, %r44, %r53;
	or.pred  	%p132, %p130, %p131;
	@%p132 bra 	$L__BB0_121;
	st.global.f32 	[%rd14+8], %f188;
$L__BB0_121:
	setp.ge.s32 	%p133, %r48, %r51;
	setp.ge.s32 	%p134, %r45, %r53;
	or.pred  	%p135, %p133, %p134;
	@%p135 bra 	$L__BB0_123;
	st.global.f32 	[%rd14+12], %f187;
$L__BB0_123:
	setp.ge.s32 	%p136, %r21, %r53;
	add.s32 	%r50, %r20, 3;
	setp.ge.s32 	%p137, %r50, %r51;
	add.s32 	%r103, %r49, %r53;
	mul.wide.s32 	%rd30, %r103, 4;
	add.s64 	%rd15, %rd3, %rd30;
	or.pred  	%p138, %p137, %p136;
	@%p138 bra 	$L__BB0_125;
	st.global.f32 	[%rd15], %f186;
$L__BB0_125:
	setp.ge.s32 	%p139, %r50, %r51;
	setp.ge.s32 	%p140, %r43, %r53;
	or.pred  	%p141, %p139, %p140;
	@%p141 bra 	$L__BB0_127;
	st.global.f32 	[%rd15+4], %f185;
$L__BB0_127:
	setp.ge.s32 	%p142, %r50, %r51;
	setp.ge.s32 	%p143, %r44, %r53;
	or.pred  	%p144, %p142, %p143;
	@%p144 bra 	$L__BB0_129;
	st.global.f32 	[%rd15+8], %f184;
$L__BB0_129:
	setp.ge.s32 	%p145, %r50, %r51;
	setp.ge.s32 	%p146, %r45, %r53;
	or.pred  	%p147, %p145, %p146;
	@%p147 bra 	$L__BB0_131;
	st.global.f32 	[%rd15+12], %f183;
$L__BB0_131:
	ret;

}


// ===== COMPILED SASS (sm_100) =====

	.target	sm_100

	.elftype	@"ET_EXEC"


//--------------------- .note.nv.tkinfo           --------------------------
	.section	.note.nv.tkinfo,"",@"SHT_NOTE"
	.sectionflags	@"SHF_NOTE_NV_TKINFO"
	.tkinfo
        /*0018*/ 	.word	0x00000002
        /*0030*/ 	.string	""
        /*0030*/ 	.string	"ptxas"
        /*0030*/ 	.string	"Cuda compilation tools, release 13.0, V13.0.88"
        /*0030*/ 	.string	"Build cuda_13.0.r13.0/compiler.36424714_0"
        /*0030*/ 	.string	"-arch sm_100 -m 64 "



//--------------------- .note.nv.cuinfo           --------------------------
	.section	.note.nv.cuinfo,"",@"SHT_NOTE"
	.sectionflags	@"SHF_NOTE_NV_CUINFO"
        /*0018*/ 	.short	0x0002
        /*001a*/ 	.short	0x0064
        /*001c*/ 	.short	0x0082
	.zero		2


//--------------------- .nv.info                  --------------------------
	.section	.nv.info,"",@"SHT_CUDA_INFO"
	.align	4


	//----- nvinfo : EIATTR_REGCOUNT
	.align		4
        /*0000*/ 	.byte	0x04, 0x2f
        /*0002*/ 	.short	(.L_1 - .L_0)
	.align		4
.L_0:
        /*0004*/ 	.word	index@(_Z28matrix_multiplication_kernelPKfS0_Pfiii)
        /*0008*/ 	.word	0x00000038


	//----- nvinfo : EIATTR_FRAME_SIZE
	.align		4
.L_1:
        /*000c*/ 	.byte	0x04, 0x11
        /*000e*/ 	.short	(.L_3 - .L_2)
	.align		4
.L_2:
        /*0010*/ 	.word	index@(_Z28matrix_multiplication_kernelPKfS0_Pfiii)
        /*0014*/ 	.word	0x00000000


	//----- nvinfo : EIATTR_MIN_STACK_SIZE
	.align		4
.L_3:
        /*0018*/ 	.byte	0x04, 0x12
        /*001a*/ 	.short	(.L_5 - .L_4)
	.align		4
.L_4:
        /*001c*/ 	.word	index@(_Z28matrix_multiplication_kernelPKfS0_Pfiii)
        /*0020*/ 	.word	0x00000000
.L_5:


//--------------------- .nv.compat                --------------------------
	.section	.nv.compat,"",@"SHT_CUDA_COMPAT_INFO"
	.align	4
        /*0000*/ 	.byte	0x02, 0x09, 0x00, 0x00, 0x02, 0x02, 0x01, 0x00, 0x02, 0x05, 0x05, 0x00, 0x03, 0x07, 0x01, 0x01
        /*0010*/ 	.byte	0x02, 0x03, 0x00, 0x00, 0x02, 0x06, 0x01, 0x00, 0x04, 0x0b, 0x08, 0x00, 0x09, 0x00, 0x00, 0x00
        /*0020*/ 	.byte	0x00, 0x00, 0x00, 0x00


//--------------------- .nv.info._Z28matrix_multiplication_kernelPKfS0_Pfiii --------------------------
	.section	.nv.info._Z28matrix_multiplication_kernelPKfS0_Pfiii,"",@"SHT_CUDA_INFO"
	.sectionflags	@""
	.align	4


	//----- nvinfo : EIATTR_CUDA_API_VERSION
	.align		4
        /*0000*/ 	.byte	0x04, 0x37
        /*0002*/ 	.short	(.L_7 - .L_6)
.L_6:
        /*0004*/ 	.word	0x00000082


	//----- nvinfo : EIATTR_KPARAM_INFO
	.align		4
.L_7:
        /*0008*/ 	.byte	0x04, 0x17
        /*000a*/ 	.short	(.L_9 - .L_8)
.L_8:
        /*000c*/ 	.word	0x00000000
        /*0010*/ 	.short	0x0005
        /*0012*/ 	.short	0x0020
        /*0014*/ 	.byte	0x00, 0xf0, 0x11, 0x00


	//----- nvinfo : EIATTR_KPARAM_INFO
	.align		4
.L_9:
        /*0018*/ 	.byte	0x04, 0x17
        /*001a*/ 	.short	(.L_11 - .L_10)
.L_10:
        /*001c*/ 	.word	0x00000000
        /*0020*/ 	.short	0x0004
        /*0022*/ 	.short	0x001c
        /*0024*/ 	.byte	0x00, 0xf0, 0x11, 0x00


	//----- nvinfo : EIATTR_KPARAM_INFO
	.align		4
.L_11:
        /*0028*/ 	.byte	0x04, 0x17
        /*002a*/ 	.short	(.L_13 - .L_12)
.L_12:
        /*002c*/ 	.word	0x00000000
        /*0030*/ 	.short	0x0003
        /*0032*/ 	.short	0x0018
        /*0034*/ 	.byte	0x00, 0xf0, 0x11, 0x00


	//----- nvinfo : EIATTR_KPARAM_INFO
	.align		4
.L_13:
        /*0038*/ 	.byte	0x04, 0x17
        /*003a*/ 	.short	(.L_15 - .L_14)
.L_14:
        /*003c*/ 	.word	0x00000000
        /*0040*/ 	.short	0x0002
        /*0042*/ 	.short	0x0010
        /*0044*/ 	.byte	0x00, 0xf5, 0x21, 0x00


	//----- nvinfo : EIATTR_KPARAM_INFO
	.align		4
.L_15:
        /*0048*/ 	.byte	0x04, 0x17
        /*004a*/ 	.short	(.L_17 - .L_16)
.L_16:
        /*004c*/ 	.word	0x00000000
        /*0050*/ 	.short	0x0001
        /*0052*/ 	.short	0x0008
        /*0054*/ 	.byte	0x00, 0xf5, 0x21, 0x00


	//----- nvinfo : EIATTR_KPARAM_INFO
	.align		4
.L_17:
        /*0058*/ 	.byte	0x04, 0x17
        /*005a*/ 	.short	(.L_19 - .L_18)
.L_18:
        /*005c*/ 	.word	0x00000000
        /*0060*/ 	.short	0x0000
        /*0062*/ 	.short	0x0000
        /*0064*/ 	.byte	0x00, 0xf5, 0x21, 0x00


	//----- nvinfo : EIATTR_SPARSE_MMA_MASK
	.align		4
.L_19:
        /*0068*/ 	.byte	0x03, 0x50
        /*006a*/ 	.short	0x0000


	//----- nvinfo : EIATTR_MAXREG_COUNT
	.align		4
        /*006c*/ 	.byte	0x03, 0x1b
        /*006e*/ 	.short	0x00ff


	//----- nvinfo : EIATTR_NUM_BARRIERS
	.align		4
        /*0070*/ 	.byte	0x02, 0x4c
        /*0072*/ 	.byte	0x01
	.zero		1


	//----- nvinfo : EIATTR_MERCURY_ISA_VERSION
	.align		4
        /*0074*/ 	.byte	0x03, 0x5f
        /*0076*/ 	.short	0x0101


	//----- nvinfo : EIATTR_VRC_CTA_INIT_COUNT
	.align		4
        /*0078*/ 	.byte	0x02, 0x4a
	.zero		1
	.zero		1


	//----- nvinfo : EIATTR_EXIT_INSTR_OFFSETS
	.align		4
        /*007c*/ 	.byte	0x04, 0x1c
        /*007e*/ 	.short	(.L_21 - .L_20)


	//   ....[0]....
.L_20:
        /*0080*/ 	.word	0x000015e0


	//   ....[1]....
        /*0084*/ 	.word	0x00001600


	//----- nvinfo : EIATTR_CBANK_PARAM_SIZE
	.align		4
.L_21:
        /*0088*/ 	.byte	0x03, 0x19
        /*008a*/ 	.short	0x0024


	//----- nvinfo : EIATTR_PARAM_CBANK
	.align		4
        /*008c*/ 	.byte	0x04, 0x0a
        /*008e*/ 	.short	(.L_23 - .L_22)
	.align		4
.L_22:
        /*0090*/ 	.word	index@(.nv.constant0._Z28matrix_multiplication_kernelPKfS0_Pfiii)
        /*0094*/ 	.short	0x0380
        /*0096*/ 	.short	0x0024


	//----- nvinfo : EIATTR_SW_WAR
	.align		4
.L_23:
        /*0098*/ 	.byte	0x04, 0x36
        /*009a*/ 	.short	(.L_25 - .L_24)
.L_24:
        /*009c*/ 	.word	0x00000008
.L_25:


//--------------------- .nv.callgraph             --------------------------
	.section	.nv.callgraph,"",@"SHT_CUDA_CALLGRAPH"
	.align	4
	.sectionentsize	8
	.align		4
        /*0000*/ 	.word	0x00000000
	.align		4
        /*0004*/ 	.word	0xffffffff
	.align		4
        /*0008*/ 	.word	0x00000000
	.align		4
        /*000c*/ 	.word	0xfffffffe
	.align		4
        /*0010*/ 	.word	0x00000000
	.align		4
        /*0014*/ 	.word	0xfffffffd
	.align		4
        /*0018*/ 	.word	0x00000000
	.align		4
        /*001c*/ 	.word	0xfffffffc


//--------------------- .text._Z28matrix_multiplication_kernelPKfS0_Pfiii --------------------------
	.section	.text._Z28matrix_multiplication_kernelPKfS0_Pfiii,"ax",@progbits
	.align	128
        .global         _Z28matrix_multiplication_kernelPKfS0_Pfiii
        .type           _Z28matrix_multiplication_kernelPKfS0_Pfiii,@function
        .size           _Z28matrix_multiplication_kernelPKfS0_Pfiii,(.L_x_4 - _Z28matrix_multiplication_kernelPKfS0_Pfiii)
        .other          _Z28matrix_multiplication_kernelPKfS0_Pfiii,@"STO_CUDA_ENTRY STV_DEFAULT"
_Z28matrix_multiplication_kernelPKfS0_Pfiii:
.text._Z28matrix_multiplication_kernelPKfS0_Pfiii:
[----:B------:R-:W-:Y:S01]  /*0000*/  LDC R1, c[0x0][0x37c] ;  /* 0x0000df00ff017b82 */ /* 0x000fe20000000800 */
[----:B------:R-:W0:Y:S01]  /*0010*/  S2R R0, SR_TID.X ;  /* 0x0000000000007919 */ /* 0x000e220000002100 */
[----:B------:R-:W1:Y:S06]  /*0020*/  LDCU UR6, c[0x0][0x39c] ;  /* 0x00007380ff0677ac */ /* 0x000e6c0008000800 */
[----:B------:R-:W0:Y:S01]  /*0030*/  LDC R3, c[0x0][0x360] ;  /* 0x0000d800ff037b82 */ /* 0x000e220000000800 */
[----:B------:R-:W-:Y:S01]  /*0040*/  HFMA2 R49, -RZ, RZ, 0, 0 ;  /* 0x00000000ff317431 */ /* 0x000fe200000001ff */
[----:B------:R-:W2:Y:S01]  /*0050*/  S2R R2, SR_TID.Y ;  /* 0x0000000000027919 */ /* 0x000ea20000002200 */
[----:B------:R-:W-:-:S02]  /*0060*/  CS2R R4, SRZ ;  /* 0x0000000000047805 */ /* 0x000fc4000001ff00 */
[----:B------:R-:W-:Y:S02]  /*0070*/  CS2R R36, SRZ ;  /* 0x0000000000247805 */ /* 0x000fe4000001ff00 */
[----:B------:R-:W-:Y:S02]  /*0080*/  CS2R R6, SRZ ;  /* 0x0000000000067805 */ /* 0x000fe4000001ff00 */
[----:B------:R-:W-:Y:S01]  /*0090*/  CS2R R40, SRZ ;  /* 0x0000000000287805 */ /* 0x000fe2000001ff00 */
[----:B------:R-:W-:Y:S01]  /*00a0*/  IMAD.MOV.U32 R43, RZ, RZ, RZ ;  /* 0x000000ffff2b7224 */ /* 0x000fe200078e00ff */
[----:B------:R-:W0:Y:S01]  /*00b0*/  S2UR UR4, SR_CTAID.X ;  /* 0x00000000000479c3 */ /* 0x000e220000002500 */
[----:B------:R-:W-:Y:S02]  /*00c0*/  MOV R51, RZ ;  /* 0x000000ff00337202 */ /* 0x000fe40000000f00 */
[----:B------:R-:W-:Y:S02]  /*00d0*/  CS2R R32, SRZ ;  /* 0x0000000000207805 */ /* 0x000fe4000001ff00 */
[----:B------:R-:W-:Y:S01]  /*00e0*/  CS2R R34, SRZ ;  /* 0x0000000000227805 */ /* 0x000fe2000001ff00 */
[----:B------:R-:W-:Y:S01]  /*00f0*/  IMAD.MOV.U32 R53, RZ, RZ, RZ ;  /* 0x000000ffff357224 */ /* 0x000fe200078e00ff */
[----:B------:R-:W3:Y:S01]  /*0100*/  LDCU.64 UR8, c[0x0][0x358] ;  /* 0x00006b00ff0877ac */ /* 0x000ee20008000a00 */
[----:B------:R-:W2:Y:S01]  /*0110*/  S2UR UR5, SR_CTAID.Y ;  /* 0x00000000000579c3 */ /* 0x000ea20000002600 */
[----:B-1----:R-:W-:-:S07]  /*0120*/  UISETP.GE.AND UP0, UPT, UR6, 0x1, UPT ;  /* 0x000000010600788c */ /* 0x002fce000bf06270 */
[----:B------:R-:W2:Y:S01]  /*0130*/  LDC R9, c[0x0][0x364] ;  /* 0x0000d900ff097b82 */ /* 0x000ea20000000800 */
[----:B0-----:R-:W-:Y:S02]  /*0140*/  IMAD R42, R3, UR4, R0 ;  /* 0x00000004032a7c24 */ /* 0x001fe4000f8e0200 */
[----:B--2---:R-:W-:Y:S01]  /*0150*/  IMAD R44, R9, UR5, R2 ;  /* 0x00000005092c7c24 */ /* 0x004fe2000f8e0202 */
[----:B---3--:R-:W-:Y:S06]  /*0160*/  BRA.U !UP0, `(.L_x_0) ;  /* 0x0000001108407547 */ /* 0x008fec000b800000 */
[----:B------:R-:W0:Y:S01]  /*0170*/  S2UR UR6, SR_CgaCtaId ;  /* 0x00000000000679c3 */ /* 0x000e220000008800 */
[----:B------:R-:W-:Y:S01]  /*0180*/  UMOV UR4, 0x400 ;  /* 0x0000040000047882 */ /* 0x000fe20000000000 */
[----:B------:R-:W-:Y:S01]  /*0190*/  MOV R4, RZ ;  /* 0x000000ff00047202 */ /* 0x000fe20000000f00 */
[----:B------:R-:W-:-:S04]  /*01a0*/  UIADD3 UR5, UPT, UPT, UR4, 0x4000, URZ ;  /* 0x0000400004057890 */ /* 0x000fc8000fffe0ff */
[----:B0-----:R-:W-:Y:S02]  /*01b0*/  ULEA UR5, UR6, UR5, 0x18 ;  /* 0x0000000506057291 */ /* 0x001fe4000f8ec0ff */
[----:B------:R-:W-:-:S04]  /*01c0*/  ULEA UR4, UR6, UR4, 0x18 ;  /* 0x0000000406047291 */ /* 0x000fc8000f8ec0ff */
[----:B------:R-:W-:Y:S02]  /*01d0*/  LEA R3, R2, UR5, 0xa ;  /* 0x0000000502037c11 */ /* 0x000fe4000f8e50ff */
[----:B------:R-:W-:Y:S02]  /*01e0*/  LEA R47, R0, UR5, 0x4 ;  /* 0x00000005002f7c11 */ /* 0x000fe4000f8e20ff */
[----:B------:R-:W-:Y:S01]  /*01f0*/  LEA R45, R2, UR4, 0xa ;  /* 0x00000004022d7c11 */ /* 0x000fe2000f8e50ff */
[----:B------:R-:W-:Y:S01]  /*0200*/  IMAD R46, R0, 0x10, R3 ;  /* 0x00000010002e7824 */ /* 0x000fe200078e0203 */
[----:B------:R-:W-:Y:S01]  /*0210*/  IADD3 R47, PT, PT, R47, 0x200, RZ ;  /* 0x000002002f2f7810 */ /* 0x000fe20007ffe0ff */
[----:B------:R-:W-:-:S06]  /*0220*/  UMOV UR4, URZ ;  /* 0x000000ff00047c82 */ /* 0x000fcc0008000000 */
.L_x_2:
[----:B------:R-:W0:Y:S01]  /*0230*/  LDCU.64 UR6, c[0x0][0x398] ;  /* 0x00007300ff0677ac */ /* 0x000e220008000a00 */
[----:B------:R-:W1:Y:S01]  /*0240*/  LDC.64 R8, c[0x0][0x380] ;  /* 0x0000e000ff087b82 */ /* 0x000e620000000a00 */
[----:B------:R-:W-:Y:S01]  /*0250*/  IMAD.SHL.U32 R24, R44, 0x4, RZ ;  /* 0x000000042c187824 */ /* 0x000fe200078e00ff */
[----:B------:R-:W-:Y:S01]  /*0260*/  USHF.L.U32 UR10, UR4, 0x6, URZ ;  /* 0x00000006040a7899 */ /* 0x000fe200080006ff */
[----:B------:R-:W2:Y:S03]  /*0270*/  LDCU UR5, c[0x0][0x3a0] ;  /* 0x00007400ff0577ac */ /* 0x000ea60008000800 */
[----:B------:R-:W-:Y:S02]  /*0280*/  IADD3 R14, PT, PT, R24, 0x1, RZ ;  /* 0x00000001180e7810 */ /* 0x000fe40007ffe0ff */
[----:B------:R-:W-:-:S04]  /*0290*/  LEA R3, R0, UR10, 0x2 ;  /* 0x0000000a00037c11 */ /* 0x000fc8000f8e10ff */
[----:B0-----:R-:W-:Y:S01]  /*02a0*/  ISETP.GE.AND P0, PT, R3, UR7, PT ;  /* 0x0000000703007c0c */ /* 0x001fe2000bf06270 */
[----:B------:R-:W-:-:S03]  /*02b0*/  IMAD R17, R24, UR7, R3 ;  /* 0x0000000718117c24 */ /* 0x000fc6000f8e0203 */
[----:B------:R-:W-:Y:S01]  /*02c0*/  ISETP.LT.AND P5, PT, R14, UR6, !P0 ;  /* 0x000000060e007c0c */ /* 0x000fe2000c7a1270 */
[----:B------:R-:W-:-:S04]  /*02d0*/  VIADD R15, R17, UR7 ;  /* 0x00000007110f7c36 */ /* 0x000fc80008000000 */
[----:B-1----:R-:W-:-:S08]  /*02e0*/  IMAD.WIDE R10, R15, 0x4, R8 ;  /* 0x000000040f0a7825 */ /* 0x002fd000078e0208 */
[----:B------:R-:W3:Y:S01]  /*02f0*/  @P5 LDG.E R12, desc[UR8][R10.64] ;  /* 0x000000080a0c5981 */ /* 0x000ee2000c1e1900 */
[----:B------:R-:W-:-:S04]  /*0300*/  IADD3 R13, PT, PT, R3, 0x1, RZ ;  /* 0x00000001030d7810 */ /* 0x000fc80007ffe0ff */
[----:B------:R-:W-:-:S04]  /*0310*/  ISETP.GE.AND P6, PT, R13, UR7, PT ;  /* 0x000000070d007c0c */ /* 0x000fc8000bfc6270 */
[----:B------:R-:W-:Y:S01]  /*0320*/  ISETP.LT.AND P1, PT, R14, UR6, !P6 ;  /* 0x000000060e007c0c */ /* 0x000fe2000f721270 */
[----:B------:R-:W-:-:S05]  /*0330*/  VIADD R13, R3, 0x2 ;  /* 0x00000002030d7836 */ /* 0x000fca0000000000 */
[----:B------:R-:W-:Y:S02]  /*0340*/  ISETP.GE.AND P4, PT, R13, UR7, PT ;  /* 0x000000070d007c0c */ /* 0x000fe4000bf86270 */
[----:B------:R-:W-:Y:S01]  /*0350*/  IADD3 R13, PT, PT, R3, 0x3, RZ ;  /* 0x00000003030d7810 */ /* 0x000fe20007ffe0ff */
[----:B------:R-:W-:-:S04]  /*0360*/  IMAD R3, R0, 0x10, R45 ;  /* 0x0000001000037824 */ /* 0x000fc800078e022d */
[----:B------:R-:W4:Y:S01]  /*0370*/  @P1 LDG.E R16, desc[UR8][R10.64+0x4] ;  /* 0x000004080a101981 */ /* 0x000f22000c1e1900 */
[C---:B------:R-:W-:Y:S02]  /*0380*/  ISETP.LT.AND P3, PT, R14.reuse, UR6, !P4 ;  /* 0x000000060e007c0c */ /* 0x040fe4000e761270 */
[----:B------:R-:W-:Y:S01]  /*0390*/  ISETP.GE.AND P2, PT, R13, UR7, PT ;  /* 0x000000070d007c0c */ /* 0x000fe2000bf46270 */
[----:B------:R-:W-:Y:S10]  /*03a0*/  @!P5 STS [R3+0x100], RZ ;  /* 0x000100ff0300d388 */ /* 0x000ff40000000800 */
[----:B------:R-:W5:Y:S04]  /*03b0*/  @P3 LDG.E R18, desc[UR8][R10.64+0x8] ;  /* 0x000008080a123981 */ /* 0x000f68000c1e1900 */
[----:B---3--:R-:W-:Y:S01]  /*03c0*/  @P5 STS [R3+0x100], R12 ;  /* 0x0001000c03005388 */ /* 0x008fe20000000800 */
[----:B------:R-:W-:-:S13]  /*03d0*/  ISETP.LT.AND P5, PT, R14, UR6, !P2 ;  /* 0x000000060e007c0c */ /* 0x000fda000d7a1270 */
[----:B------:R-:W3:Y:S01]  /*03e0*/  @P5 LDG.E R20, desc[UR8][R10.64+0xc] ;  /* 0x00000c080a145981 */ /* 0x000ee2000c1e1900 */
[----:B------:R-:W-:-:S03]  /*03f0*/  IADD3 R13, PT, PT, R24, 0x2, RZ ;  /* 0x00000002180d7810 */ /* 0x000fc60007ffe0ff */
[----:B------:R-:W-:Y:S04]  /*0400*/  @!P1 STS [R3+0x104], RZ ;  /* 0x000104ff03009388 */ /* 0x000fe80000000800 */
[----:B----4-:R0:W-:Y:S01]  /*0410*/  @P1 STS [R3+0x104], R16 ;  /* 0x0001041003001388 */ /* 0x0101e20000000800 */
[----:B------:R-:W-:Y:S01]  /*0420*/  ISETP.LT.AND P1, PT, R13, UR6, !P0 ;  /* 0x000000060d007c0c */ /* 0x000fe2000c721270 */
[----:B------:R-:W-:-:S04]  /*0430*/  VIADD R19, R15, UR7 ;  /* 0x000000070f137c36 */ /* 0x000fc80008000000 */
[----:B------:R-:W-:Y:S01]  /*0440*/  IMAD.WIDE R14, R19, 0x4, R8 ;  /* 0x00000004130e7825 */ /* 0x000fe200078e0208 */
[----:B------:R-:W-:Y:S07]  /*0450*/  @!P3 STS [R3+0x108], RZ ;  /* 0x000108ff0300b388 */ /* 0x000fee0000000800 */
[----:B------:R-:W4:Y:S04]  /*0460*/  @P1 LDG.E R22, desc[UR8][R14.64] ;  /* 0x000000080e161981 */ /* 0x000f28000c1e1900 */
[----:B-----5:R1:W-:Y:S01]  /*0470*/  @P3 STS [R3+0x108], R18 ;  /* 0x0001081203003388 */ /* 0x0203e20000000800 */
[----:B------:R-:W-:-:S03]  /*0480*/  ISETP.LT.AND P3, PT, R13, UR6, !P6 ;  /* 0x000000060d007c0c */ /* 0x000fc6000f761270 */
[----:B------:R-:W-:Y:S10]  /*0490*/  @!P5 STS [R3+0x10c], RZ ;  /* 0x00010cff0300d388 */ /* 0x000ff40000000800 */
[----:B------:R-:W5:Y:S04]  /*04a0*/  @P3 LDG.E R10, desc[UR8][R14.64+0x4] ;  /* 0x000004080e0a3981 */ /* 0x000f68000c1e1900 */
[----:B---3--:R3:W-:Y:S01]  /*04b0*/  @P5 STS [R3+0x10c], R20 ;  /* 0x00010c1403005388 */ /* 0x0087e20000000800 */
[----:B------:R-:W-:-:S13]  /*04c0*/  ISETP.LT.AND P5, PT, R13, UR6, !P4 ;  /* 0x000000060d007c0c */ /* 0x000fda000e7a1270 */
[----:B0-----:R-:W2:Y:S04]  /*04d0*/  @P5 LDG.E R16, desc[UR8][R14.64+0x8] ;  /* 0x000008080e105981 */ /* 0x001ea8000c1e1900 */
[----:B------:R-:W-:Y:S04]  /*04e0*/  @!P1 STS [R3+0x200], RZ ;  /* 0x000200ff03009388 */ /* 0x000fe80000000800 */
[----:B----4-:R0:W-:Y:S01]  /*04f0*/  @P1 STS [R3+0x200], R22 ;  /* 0x0002001603001388 */ /* 0x0101e20000000800 */
[----:B------:R-:W-:-:S03]  /*0500*/  ISETP.LT.AND P1, PT, R13, UR6, !P2 ;  /* 0x000000060d007c0c */ /* 0x000fc6000d721270 */
[----:B------:R-:W-:Y:S10]  /*0510*/  @!P3 STS [R3+0x204], RZ ;  /* 0x000204ff0300b388 */ /* 0x000ff40000000800 */
[----:B------:R4:W2:Y:S04]  /*0520*/  @P1 LDG.E R26, desc[UR8][R14.64+0xc] ;  /* 0x00000c080e1a1981 */ /* 0x0008a8000c1e1900 */
[----:B-----5:R-:W-:Y:S01]  /*0530*/  @P3 STS [R3+0x204], R10 ;  /* 0x0002040a03003388 */ /* 0x020fe20000000800 */
[----:B------:R-:W-:-:S03]  /*0540*/  ISETP.LT.AND P3, PT, R24, UR6, !P6 ;  /* 0x0000000618007c0c */ /* 0x000fc6000f761270 */
[----:B------:R-:W-:Y:S01]  /*0550*/  @!P5 STS [R3+0x208], RZ ;  /* 0x000208ff0300d388 */ /* 0x000fe20000000800 */
[----:B------:R-:W-:-:S04]  /*0560*/  IMAD.WIDE R12, R17, 0x4, R8 ;  /* 0x00000004110c7825 */ /* 0x000fc800078e0208 */
[----:B-1----:R-:W-:Y:S01]  /*0570*/  HFMA2 R18, -RZ, RZ, 0, 0 ;  /* 0x00000000ff127431 */ /* 0x002fe200000001ff */
[----:B----4-:R-:W1:Y:S04]  /*0580*/  LDC.64 R14, c[0x0][0x388] ;  /* 0x0000e200ff0e7b82 */ /* 0x010e680000000a00 */
[----:B---3--:R-:W3:Y:S04]  /*0590*/  @P3 LDG.E R20, desc[UR8][R12.64+0x4] ;  /* 0x000004080c143981 */ /* 0x008ee8000c1e1900 */
[----:B--2---:R2:W-:Y:S01]  /*05a0*/  @P5 STS [R3+0x208], R16 ;  /* 0x0002081003005388 */ /* 0x0045e20000000800 */
[----:B------:R-:W-:-:S13]  /*05b0*/  ISETP.LT.AND P5, PT, R24, UR6, !P4 ;  /* 0x0000000618007c0c */ /* 0x000fda000e7a1270 */
[----:B0-----:R-:W4:Y:S01]  /*05c0*/  @P5 LDG.E R22, desc[UR8][R12.64+0x8] ;  /* 0x000008080c165981 */ /* 0x001f22000c1e1900 */
[----:B------:R-:W-:-:S03]  /*05d0*/  VIADD R17, R24, 0x3 ;  /* 0x0000000318117836 */ /* 0x000fc60000000000 */
[----:B------:R-:W-:Y:S04]  /*05e0*/  @!P1 STS [R3+0x20c], RZ ;  /* 0x00020cff03009388 */ /* 0x000fe80000000800 */
[----:B------:R0:W-:Y:S01]  /*05f0*/  @P1 STS [R3+0x20c], R26 ;  /* 0x00020c1a03001388 */ /* 0x0001e20000000800 */
[----:B------:R-:W-:Y:S02]  /*0600*/  ISETP.LT.AND P1, PT, R24, UR6, !P0 ;  /* 0x0000000618007c0c */ /* 0x000fe4000c721270 */
[----:B------:R-:W-:Y:S02]  /*0610*/  ISETP.LT.AND P0, PT, R17, UR6, !P0 ;  /* 0x0000000611007c0c */ /* 0x000fe4000c701270 */
[----:B------:R-:W-:Y:S02]  /*0620*/  IADD3 R11, PT, PT, R19, UR7, RZ ;  /* 0x00000007130b7c10 */ /* 0x000fe4000fffe0ff */
[----:B--2---:R-:W-:-:S03]  /*0630*/  LEA R16, R2, UR10, 0x2 ;  /* 0x0000000a02107c11 */ /* 0x004fc6000f8e10ff */
[----:B------:R-:W-:Y:S01]  /*0640*/  IMAD.WIDE R10, R11, 0x4, R8 ;  /* 0x000000040b0a7825 */ /* 0x000fe200078e0208 */
[----:B------:R-:W-:-:S03]  /*0650*/  ISETP.LT.AND P6, PT, R17, UR6, !P6 ;  /* 0x0000000611007c0c */ /* 0x000fc6000f7c1270 */
[----:B------:R-:W2:Y:S01]  /*0660*/  @P1 LDG.E R18, desc[UR8][R12.64] ;  /* 0x000000080c121981 */ /* 0x000ea2000c1e1900 */
[----:B------:R-:W-:Y:S01]  /*0670*/  ISETP.LT.AND P1, PT, R24, UR6, !P2 ;  /* 0x0000000618007c0c */ /* 0x000fe2000d721270 */
[----:B------:R-:W-:Y:S01]  /*0680*/  VIADD R8, R16, 0x1 ;  /* 0x0000000110087836 */ /* 0x000fe20000000000 */
[C---:B------:R-:W-:Y:S01]  /*0690*/  ISETP.LT.AND P4, PT, R17.reuse, UR6, !P4 ;  /* 0x0000000611007c0c */ /* 0x040fe2000e781270 */
[----:B------:R-:W-:Y:S01]  /*06a0*/  @!P3 STS [R3+0x4], RZ ;  /* 0x000004ff0300b388 */ /* 0x000fe20000000800 */
[----:B------:R-:W-:Y:S02]  /*06b0*/  ISETP.LT.AND P2, PT, R17, UR6, !P2 ;  /* 0x0000000611007c0c */ /* 0x000fe4000d741270 */
[----:B------:R-:W-:Y:S01]  /*06c0*/  SHF.L.U32 R17, R42, 0x2, RZ ;  /* 0x000000022a117819 */ /* 0x000fe200000006ff */
[----:B0-----:R-:W5:Y:S04]  /*06d0*/  @P0 LDG.E R26, desc[UR8][R10.64] ;  /* 0x000000080a1a0981 */ /* 0x001f68000c1e1900 */
[----:B---3--:R-:W-:Y:S01]  /*06e0*/  @P3 STS [R3+0x4], R20 ;  /* 0x0000041403003388 */ /* 0x008fe20000000800 */
[----:B------:R-:W-:Y:S01]  /*06f0*/  ISETP.GE.AND P3, PT, R8, UR7, PT ;  /* 0x0000000708007c0c */ /* 0x000fe2000bf66270 */
[----:B------:R-:W-:-:S02]  /*0700*/  IMAD R23, R16, UR5, R17 ;  /* 0x0000000510177c24 */ /* 0x000fc4000f8e0211 */
[----:B------:R-:W-:Y:S03]  /*0710*/  @!P5 STS [R3+0x8], RZ ;  /* 0x000008ff0300d388 */ /* 0x000fe60000000800 */
[----:B------:R-:W-:Y:S01]  /*0720*/  IADD3 R25, PT, PT, R23, UR5, RZ ;  /* 0x0000000517197c10 */ /* 0x000fe2000fffe0ff */
[----:B------:R0:W3:Y:S04]  /*0730*/  @P1 LDG.E R24, desc[UR8][R12.64+0xc] ;  /* 0x00000c080c181981 */ /* 0x0000e8000c1e1900 */
[----:B-1----:R-:W-:Y:S01]  /*0740*/  IMAD.WIDE R8, R25, 0x4, R14 ;  /* 0x0000000419087825 */ /* 0x002fe200078e020e */
[----:B------:R-:W2:Y:S04]  /*0750*/  @P4 LDG.E R28, desc[UR8][R10.64+0x8] ;  /* 0x000008080a1c4981 */ /* 0x000ea8000c1e1900 */
[----:B------:R-:W2:Y:S04]  /*0760*/  @P2 LDG.E R30, desc[UR8][R10.64+0xc] ;  /* 0x00000c080a1e2981 */ /* 0x000ea8000c1e1900 */
[----:B------:R1:W2:Y:S04]  /*0770*/  @P6 LDG.E R12, desc[UR8][R10.64+0x4] ;  /* 0x000004080a0c6981 */ /* 0x0002a8000c1e1900 */
[----:B----4-:R4:W-:Y:S01]  /*0780*/  @P5 STS [R3+0x8], R22 ;  /* 0x0000081603005388 */ /* 0x0109e20000000800 */
[----:B------:R-:W-:-:S13]  /*0790*/  ISETP.LT.AND P5, PT, R17, UR5, !P3 ;  /* 0x0000000511007c0c */ /* 0x000fda000dfa1270 */
[----:B------:R-:W2:Y:S04]  /*07a0*/  @P5 LDG.E R21, desc[UR8][R8.64] ;  /* 0x0000000808155981 */ /* 0x000ea8000c1e1900 */
[----:B------:R-:W-:Y:S01]  /*07b0*/  @!P0 STS [R3+0x300], RZ ;  /* 0x000300ff03008388 */ /* 0x000fe20000000800 */
[----:B0-----:R-:W-:-:S03]  /*07c0*/  VIADD R13, R16, 0x2 ;  /* 0x00000002100d7836 */ /* 0x001fc60000000000 */
[----:B-----5:R-:W-:Y:S01]  /*07d0*/  @P0 STS [R3+0x300], R26 ;  /* 0x0003001a03000388 */ /* 0x020fe20000000800 */
[----:B------:R-:W-:-:S04]  /*07e0*/  ISETP.GE.AND P0, PT, R16, UR7, PT ;  /* 0x0000000710007c0c */ /* 0x000fc8000bf06270 */
[C---:B------:R-:W-:Y:S01]  /*07f0*/  ISETP.GE.OR P0, PT, R17.reuse, UR5, P0 ;  /* 0x0000000511007c0c */ /* 0x040fe20008706670 */
[----:B------:R-:W-:Y:S01]  /*0800*/  @!P1 STS [R3+0xc], RZ ;  /* 0x00000cff03009388 */ /* 0x000fe20000000800 */
[----:B----4-:R-:W-:Y:S01]  /*0810*/  IADD3 R22, PT, PT, R17, 0x1, RZ ;  /* 0x0000000111167810 */ /* 0x010fe20007ffe0ff */
[----:B-1----:R-:W-:Y:S01]  /*0820*/  IMAD.WIDE R10, R23, 0x4, R14 ;  /* 0x00000004170a7825 */ /* 0x002fe200078e020e */
[----:B------:R-:W-:Y:S02]  /*0830*/  IADD3 R38, PT, PT, R17, 0x2, RZ ;  /* 0x0000000211267810 */ /* 0x000fe40007ffe0ff */
[----:B------:R-:W-:Y:S01]  /*0840*/  MOV R19, RZ ;  /* 0x000000ff00137202 */ /* 0x000fe20000000f00 */
[----:B---3--:R0:W-:Y:S01]  /*0850*/  @P1 STS [R3+0xc], R24 ;  /* 0x00000c1803001388 */ /* 0x0081e20000000800 */
[----:B------:R-:W-:-:S03]  /*0860*/  ISETP.GE.AND P1, PT, R13, UR7, PT ;  /* 0x000000070d007c0c */ /* 0x000fc6000bf26270 */
[----:B------:R-:W-:Y:S04]  /*0870*/  @!P6 STS [R3+0x304], RZ ;  /* 0x000304ff0300e388 */ /* 0x000fe80000000800 */
[----:B------:R-:W-:Y:S01]  /*0880*/  @!P4 STS [R3+0x308], RZ ;  /* 0x000308ff0300c388 */ /* 0x000fe20000000800 */
[----:B0-----:R-:W-:-:S03]  /*0890*/  VIADD R24, R17, 0x3 ;  /* 0x0000000311187836 */ /* 0x001fc60000000000 */
[----:B--2---:R-:W-:Y:S01]  /*08a0*/  @P4 STS [R3+0x308], R28 ;  /* 0x0003081c03004388 */ /* 0x004fe20000000800 */
[----:B------:R-:W-:-:S03]  /*08b0*/  ISETP.LT.AND P4, PT, R38, UR5, !P3 ;  /* 0x0000000526007c0c */ /* 0x000fc6000df81270 */
[----:B------:R0:W-:Y:S01]  /*08c0*/  @P6 STS [R3+0x304], R12 ;  /* 0x0003040c03006388 */ /* 0x0001e20000000800 */
[----:B------:R-:W-:-:S03]  /*08d0*/  ISETP.LT.AND P6, PT, R22, UR5, !P3 ;  /* 0x0000000516007c0c */ /* 0x000fc6000dfc1270 */
[----:B------:R-:W-:Y:S04]  /*08e0*/  @!P2 STS [R3+0x30c], RZ ;  /* 0x00030cff0300a388 */ /* 0x000fe80000000800 */
[----:B------:R-:W-:Y:S04]  /*08f0*/  STS [R3], R18 ;  /* 0x0000001203007388 */ /* 0x000fe80000000800 */
[----:B------:R1:W-:Y:S01]  /*0900*/  @P2 STS [R3+0x30c], R30 ;  /* 0x00030c1e03002388 */ /* 0x0003e20000000800 */
[----:B------:R-:W-:-:S03]  /*0910*/  ISETP.LT.AND P2, PT, R17, UR5, !P1 ;  /* 0x0000000511007c0c */ /* 0x000fc6000cf41270 */
[----:B------:R-:W-:Y:S01]  /*0920*/  @!P5 STS [R46+0x100], RZ ;  /* 0x000100ff2e00d388 */ /* 0x000fe20000000800 */
[----:B------:R-:W-:-:S03]  /*0930*/  ISETP.LT.AND P3, PT, R24, UR5, !P3 ;  /* 0x0000000518007c0c */ /* 0x000fc6000df61270 */
[----:B------:R-:W2:Y:S01]  /*0940*/  @!P0 LDG.E R19, desc[UR8][R10.64] ;  /* 0x000000080a138981 */ /* 0x000ea2000c1e1900 */
[----:B------:R-:W-:Y:S02]  /*0950*/  ISETP.LT.AND P0, PT, R22, UR5, !P1 ;  /* 0x0000000516007c0c */ /* 0x000fe4000cf01270 */
[----:B------:R-:W-:Y:S01]  /*0960*/  IADD3 R20, PT, PT, R25, UR5, RZ ;  /* 0x0000000519147c10 */ /* 0x000fe2000fffe0ff */
[----:B------:R-:W3:Y:S04]  /*0970*/  @P6 LDG.E R23, desc[UR8][R8.64+0x4] ;  /* 0x0000040808176981 */ /* 0x000ee8000c1e1900 */
[----:B0-----:R-:W-:Y:S01]  /*0980*/  IMAD.WIDE R12, R20, 0x4, R14 ;  /* 0x00000004140c7825 */ /* 0x001fe200078e020e */
[----:B------:R-:W4:Y:S04]  /*0990*/  @P4 LDG.E R25, desc[UR8][R8.64+0x8] ;  /* 0x0000080808194981 */ /* 0x000f28000c1e1900 */
[----:B-1----:R0:W5:Y:S04]  /*09a0*/  @P3 LDG.E R3, desc[UR8][R8.64+0xc] ;  /* 0x00000c0808033981 */ /* 0x002168000c1e1900 */
[----:B------:R-:W2:Y:S04]  /*09b0*/  @P2 LDG.E R27, desc[UR8][R12.64] ;  /* 0x000000080c1b2981 */ /* 0x000ea8000c1e1900 */
[----:B------:R-:W2:Y:S04]  /*09c0*/  @P0 LDG.E R29, desc[UR8][R12.64+0x4] ;  /* 0x000004080c1d0981 */ /* 0x000ea8000c1e1900 */
[----:B------:R-:W-:Y:S01]  /*09d0*/  @P5 STS [R46+0x100], R21 ;  /* 0x000100152e005388 */ /* 0x000fe20000000800 */
[----:B------:R-:W-:-:S02]  /*09e0*/  ISETP.LT.AND P5, PT, R38, UR5, !P1 ;  /* 0x0000000526007c0c */ /* 0x000fc4000cfa1270 */
[----:B------:R-:W-:-:S11]  /*09f0*/  ISETP.LT.AND P1, PT, R24, UR5, !P1 ;  /* 0x0000000518007c0c */ /* 0x000fd6000cf21270 */
[----:B------:R-:W2:Y:S04]  /*0a00*/  @P5 LDG.E R31, desc[UR8][R12.64+0x8] ;  /* 0x000008080c1f5981 */ /* 0x000ea8000c1e1900 */
[----:B------:R-:W2:Y:S01]  /*0a10*/  @P1 LDG.E R39, desc[UR8][R12.64+0xc] ;  /* 0x00000c080c271981 */ /* 0x000ea2000c1e1900 */
[----:B------:R-:W-:-:S03]  /*0a20*/  VIADD R18, R16, 0x3 ;  /* 0x0000000310127836 */ /* 0x000fc60000000000 */
[----:B------:R-:W-:Y:S04]  /*0a30*/  @!P6 STS [R46+0x104], RZ ;  /* 0x000104ff2e00e388 */ /* 0x000fe80000000800 */
[----:B------:R-:W-:Y:S04]  /*0a40*/  @!P4 STS [R46+0x108], RZ ;  /* 0x000108ff2e00c388 */ /* 0x000fe80000000800 */
[----:B------:R-:W-:Y:S04]  /*0a50*/  @!P3 STS [R46+0x10c], RZ ;  /* 0x00010cff2e00b388 */ /* 0x000fe80000000800 */
[----:B------:R-:W-:Y:S04]  /*0a60*/  @!P2 STS [R46+0x200], RZ ;  /* 0x000200ff2e00a388 */ /* 0x000fe80000000800 */
[----:B------:R-:W-:Y:S04]  /*0a70*/  @!P0 STS [R46+0x204], RZ ;  /* 0x000204ff2e008388 */ /* 0x000fe80000000800 */
[----:B------:R-:W-:Y:S04]  /*0a80*/  @!P5 STS [R46+0x208], RZ ;  /* 0x000208ff2e00d388 */ /* 0x000fe80000000800 */
[----:B------:R-:W-:Y:S01]  /*0a90*/  @!P1 STS [R46+0x20c], RZ ;  /* 0x00020cff2e009388 */ /* 0x000fe20000000800 */
[----:B0-----:R-:W-:-:S05]  /*0aa0*/  IADD3 R9, PT, PT, R20, UR5, RZ ;  /* 0x0000000514097c10 */ /* 0x001fca000fffe0ff */
[----:B------:R-:W-:Y:S01]  /*0ab0*/  IMAD.WIDE R14, R9, 0x4, R14 ;  /* 0x00000004090e7825 */ /* 0x000fe200078e020e */
[----:B---3--:R-:W-:Y:S01]  /*0ac0*/  @P6 STS [R46+0x104], R23 ;  /* 0x000104172e006388 */ /* 0x008fe20000000800 */
[----:B------:R-:W-:-:S03]  /*0ad0*/  ISETP.GE.AND P6, PT, R18, UR7, PT ;  /* 0x0000000712007c0c */ /* 0x000fc6000bfc6270 */
[----:B----4-:R-:W-:Y:S01]  /*0ae0*/  @P4 STS [R46+0x108], R25 ;  /* 0x000108192e004388 */ /* 0x010fe20000000800 */
[----:B------:R-:W-:-:S03]  /*0af0*/  ISETP.GE.AND P4, PT, R16, UR7, PT ;  /* 0x0000000710007c0c */ /* 0x000fc6000bf86270 */
[----:B-----5:R0:W-:Y:S01]  /*0b00*/  @P3 STS [R46+0x10c], R3 ;  /* 0x00010c032e003388 */ /* 0x0201e20000000800 */
[----:B------:R-:W-:-:S03]  /*0b10*/  ISETP.LT.AND P3, PT, R17, UR5, !P6 ;  /* 0x0000000511007c0c */ /* 0x000fc6000f761270 */
[----:B--2---:R-:W-:Y:S01]  /*0b20*/  @P2 STS [R46+0x200], R27 ;  /* 0x0002001b2e002388 */ /* 0x004fe20000000800 */
[----:B------:R-:W-:-:S03]  /*0b30*/  ISETP.LT.AND P2, PT, R22, UR5, !P4 ;  /* 0x0000000516007c0c */ /* 0x000fc6000e741270 */
[----:B------:R-:W-:Y:S01]  /*0b40*/  @P0 STS [R46+0x204], R29 ;  /* 0x0002041d2e000388 */ /* 0x000fe20000000800 */
[----:B------:R-:W-:Y:S02]  /*0b50*/  ISETP.LT.AND P0, PT, R38, UR5, !P4 ;  /* 0x0000000526007c0c */ /* 0x000fe4000e701270 */
[----:B------:R-:W-:-:S03]  /*0b60*/  ISETP.LT.AND P4, PT, R24, UR5, !P4 ;  /* 0x0000000518007c0c */ /* 0x000fc6000e781270 */
[----:B------:R-:W2:Y:S04]  /*0b70*/  @P3 LDG.E R17, desc[UR8][R14.64] ;  /* 0x000000080e113981 */ /* 0x000ea8000c1e1900 */
[----:B0-----:R-:W3:Y:S04]  /*0b80*/  @P2 LDG.E R3, desc[UR8][R10.64+0x4] ;  /* 0x000004080a032981 */ /* 0x001ee8000c1e1900 */
[----:B------:R-:W4:Y:S04]  /*0b90*/  @P0 LDG.E R9, desc[UR8][R10.64+0x8] ;  /* 0x000008080a090981 */ /* 0x000f28000c1e1900 */
[----:B------:R-:W5:Y:S04]  /*0ba0*/  @P4 LDG.E R13, desc[UR8][R10.64+0xc] ;  /* 0x00000c080a0d4981 */ /* 0x000f68000c1e1900 */
[----:B------:R-:W-:Y:S01]  /*0bb0*/  @P5 STS [R46+0x208], R31 ;  /* 0x0002081f2e005388 */ /* 0x000fe20000000800 */
[----:B------:R-:W-:-:S03]  /*0bc0*/  ISETP.LT.AND P5, PT, R22, UR5, !P6 ;  /* 0x0000000516007c0c */ /* 0x000fc6000f7a1270 */
[----:B------:R-:W-:Y:S01]  /*0bd0*/  @P1 STS [R46+0x20c], R39 ;  /* 0x00020c272e001388 */ /* 0x000fe20000000800 */
[----:B------:R-:W-:Y:S02]  /*0be0*/  ISETP.LT.AND P1, PT, R38, UR5, !P6 ;  /* 0x0000000526007c0c */ /* 0x000fe4000f721270 */
[----:B------:R-:W-:-:S07]  /*0bf0*/  ISETP.LT.AND P6, PT, R24, UR5, !P6 ;  /* 0x0000000518007c0c */ /* 0x000fce000f7c1270 */
[----:B------:R-:W5:Y:S04]  /*0c00*/  @P5 LDG.E R21, desc[UR8][R14.64+0x4] ;  /* 0x000004080e155981 */ /* 0x000f68000c1e1900 */
[----:B------:R-:W5:Y:S04]  /*0c10*/  @P1 LDG.E R23, desc[UR8][R14.64+0x8] ;  /* 0x000008080e171981 */ /* 0x000f68000c1e1900 */
[----:B------:R-:W5:Y:S04]  /*0c20*/  @P6 LDG.E R25, desc[UR8][R14.64+0xc] ;  /* 0x00000c080e196981 */ /* 0x000f68000c1e1900 */
[----:B------:R-:W-:Y:S04]  /*0c30*/  @!P2 STS [R46+0x4], RZ ;  /* 0x000004ff2e00a388 */ /* 0x000fe80000000800 */
[----:B------:R-:W-:Y:S04]  /*0c40*/  @!P0 STS [R46+0x8], RZ ;  /* 0x000008ff2e008388 */ /* 0x000fe80000000800 */
[----:B------:R-:W-:Y:S04]  /*0c50*/  @!P4 STS [R46+0xc], RZ ;  /* 0x00000cff2e00c388 */ /* 0x000fe80000000800 */
[----:B------:R-:W-:Y:S04]  /*0c60*/  @!P3 STS [R46+0x300], RZ ;  /* 0x000300ff2e00b388 */ /* 0x000fe80000000800 */
[----:B------:R-:W-:Y:S04]  /*0c70*/  @!P5 STS [R46+0x304], RZ ;  /* 0x000304ff2e00d388 */ /* 0x000fe80000000800 */
[----:B------:R-:W-:Y:S04]  /*0c80*/  @!P1 STS [R46+0x308], RZ ;  /* 0x000308ff2e009388 */ /* 0x000fe80000000800 */
[----:B------:R-:W-:Y:S04]  /*0c90*/  @!P6 STS [R46+0x30c], RZ ;  /* 0x00030cff2e00e388 */ /* 0x000fe80000000800 */
[----:B------:R-:W-:Y:S04]  /*0ca0*/  STS [R46], R19 ;  /* 0x000000132e007388 */ /* 0x000fe80000000800 */
[----:B--2---:R-:W-:Y:S04]  /*0cb0*/  @P3 STS [R46+0x300], R17 ;  /* 0x000300112e003388 */ /* 0x004fe80000000800 */
[----:B---3--:R0:W-:Y:S04]  /*0cc0*/  @P2 STS [R46+0x4], R3 ;  /* 0x000004032e002388 */ /* 0x0081e80000000800 */
[----:B----4-:R1:W-:Y:S04]  /*0cd0*/  @P0 STS [R46+0x8], R9 ;  /* 0x000008092e000388 */ /* 0x0103e80000000800 */
[----:B-----5:R1:W-:Y:S01]  /*0ce0*/  @P4 STS [R46+0xc], R13 ;  /* 0x00000c0d2e004388 */ /* 0x0203e20000000800 */
[----:B0-----:R-:W-:Y:S01]  /*0cf0*/  MOV R3, R47 ;  /* 0x0000002f00037202 */ /* 0x001fe20000000f00 */
[----:B------:R-:W-:-:S02]  /*0d00*/  UMOV UR5, 0x200 ;  /* 0x0000020000057882 */ /* 0x000fc40000000000 */
[----:B------:R1:W-:Y:S04]  /*0d10*/  @P5 STS [R46+0x304], R21 ;  /* 0x000304152e005388 */ /* 0x0003e80000000800 */
[----:B------:R1:W-:Y:S04]  /*0d20*/  @P1 STS [R46+0x308], R23 ;  /* 0x000308172e001388 */ /* 0x0003e80000000800 */
[----:B------:R1:W-:Y:S01]  /*0d30*/  @P6 STS [R46+0x30c], R25 ;  /* 0x00030c192e006388 */ /* 0x0003e20000000800 */
[----:B------:R-:W-:Y:S06]  /*0d40*/  BAR.SYNC.DEFER_BLOCKING 0x0 ;  /* 0x0000000000007b1d */ /* 0x000fec0000010000 */
.L_x_1:
[----:B-1----:R-:W-:Y:S04]  /*0d50*/  LDS.128 R8, [R45+UR5+-0x200] ;  /* 0xfffe00052d087984 */ /* 0x002fe80008000c00 */
[----:B------:R-:W0:Y:S04]  /*0d60*/  LDS.128 R12, [R3+-0x200] ;  /* 0xfffe0000030c7984 */ /* 0x000e280000000c00 */
[----:B------:R-:W1:Y:S04]  /*0d70*/  LDS.128 R16, [R3+-0x100] ;  /* 0xffff000003107984 */ /* 0x000e680000000c00 */
[----:B------:R-:W2:Y:S04]  /*0d80*/  LDS.128 R20, [R45+UR5+-0x100] ;  /* 0xffff00052d147984 */ /* 0x000ea80008000c00 */
[----:B------:R-:W3:Y:S04]  /*0d90*/  LDS.128 R24, [R45+UR5] ;  /* 0x000000052d187984 */ /* 0x000ee80008000c00 */
[----:B------:R-:W4:Y:S01]  /*0da0*/  LDS.128 R28, [R45+UR5+0x100] ;  /* 0x000100052d1c7984 */ /* 0x000f220008000c00 */
[----:B------:R-:W-:-:S04]  /*0db0*/  UIADD3 UR5, UPT, UPT, UR5, 0x10, URZ ;  /* 0x0000001005057890 */ /* 0x000fc8000fffe0ff */
[----:B------:R-:W-:Y:S01]  /*0dc0*/  UISETP.NE.AND UP0, UPT, UR5, 0x300, UPT ;  /* 0x000003000500788c */ /* 0x000fe2000bf05270 */
[C---:B0-----:R-:W-:Y:S01]  /*0dd0*/  FFMA R53, R8.reuse, R12, R53 ;  /* 0x0000000c08357223 */ /* 0x041fe20000000035 */
[C---:B------:R-:W-:Y:S01]  /*0de0*/  FFMA R34, R8.reuse, R13, R34 ;  /* 0x0000000d08227223 */ /* 0x040fe20000000022 */
[C---:B------:R-:W-:Y:S01]  /*0df0*/  FFMA R35, R8.reuse, R14, R35 ;  /* 0x0000000e08237223 */ /* 0x040fe20000000023 */
[----:B------:R-:W-:Y:S01]  /*0e00*/  FFMA R50, R8, R15, R32 ;  /* 0x0000000f08327223 */ /* 0x000fe20000000020 */
[----:B-1----:R-:W-:Y:S01]  /*0e10*/  FFMA R8, R16, R9, R53 ;  /* 0x0000000910087223 */ /* 0x002fe20000000035 */
[C---:B------:R-:W-:Y:S01]  /*0e20*/  FFMA R53, R9.reuse, R17, R34 ;  /* 0x0000001109357223 */ /* 0x040fe20000000022 */
[C---:B------:R-:W-:Y:S01]  /*0e30*/  FFMA R48, R9.reuse, R18, R35 ;  /* 0x0000001209307223 */ /* 0x040fe20000000023 */
[----:B------:R-:W-:Y:S01]  /*0e40*/  FFMA R50, R9, R19, R50 ;  /* 0x0000001309327223 */ /* 0x000fe20000000032 */
[----:B--2---:R-:W-:Y:S01]  /*0e50*/  FFMA R9, R12, R20, R33 ;  /* 0x000000140c097223 */ /* 0x004fe20000000021 */
[C---:B------:R-:W-:Y:S01]  /*0e60*/  FFMA R52, R20.reuse, R13, R51 ;  /* 0x0000000d14347223 */ /* 0x040fe20000000033 */
[----:B------:R-:W0:Y:S01]  /*0e70*/  LDS.128 R32, [R3] ;  /* 0x0000000003207984 */ /* 0x000e220000000c00 */
[C---:B------:R-:W-:Y:S01]  /*0e80*/  FFMA R43, R20.reuse, R14, R43 ;  /* 0x0000000e142b7223 */ /* 0x040fe2000000002b */
[----:B------:R-:W-:Y:S01]  /*0e90*/  FFMA R20, R20, R15, R40 ;  /* 0x0000000f14147223 */ /* 0x000fe20000000028 */
[-C--:B---3--:R-:W-:Y:S01]  /*0ea0*/  FFMA R40, R24, R13.reuse, R7 ;  /* 0x0000000d18287223 */ /* 0x088fe20000000007 */
[----:B------:R-:W-:Y:S01]  /*0eb0*/  FFMA R41, R12, R24, R41 ;  /* 0x000000180c297223 */ /* 0x000fe20000000029 */
[----:B------:R-:W-:Y:S01]  /*0ec0*/  FFMA R5, R24, R14, R5 ;  /* 0x0000000e18057223 */ /* 0x000fe20000000005 */
[----:B----4-:R-:W-:Y:S01]  /*0ed0*/  FFMA R7, R12, R28, R36 ;  /* 0x0000001c0c077223 */ /* 0x010fe20000000024 */
[----:B------:R-:W-:Y:S01]  /*0ee0*/  FFMA R12, R28, R13, R37 ;  /* 0x0000000d1c0c7223 */ /* 0x000fe20000000025 */
[-C--:B------:R-:W-:Y:S01]  /*0ef0*/  FFMA R6, R24, R15.reuse, R6 ;  /* 0x0000000f18067223 */ /* 0x080fe20000000006 */
[----:B------:R1:W2:Y:S01]  /*0f00*/  LDS.128 R36, [R3+0x100] ;  /* 0x0001000003247984 */ /* 0x0002a20000000c00 */
[C---:B------:R-:W-:Y:S01]  /*0f10*/  FFMA R49, R28.reuse, R14, R49 ;  /* 0x0000000e1c317223 */ /* 0x040fe20000000031 */
[----:B------:R-:W-:Y:S01]  /*0f20*/  FFMA R4, R28, R15, R4 ;  /* 0x0000000f1c047223 */ /* 0x000fe20000000004 */
[CC--:B------:R-:W-:Y:S01]  /*0f30*/  FFMA R9, R16.reuse, R21.reuse, R9 ;  /* 0x0000001510097223 */ /* 0x0c0fe20000000009 */
[C---:B------:R-:W-:Y:S01]  /*0f40*/  FFMA R52, R17.reuse, R21, R52 ;  /* 0x0000001511347223 */ /* 0x040fe20000000034 */
[-C--:B------:R-:W-:Y:S01]  /*0f50*/  FFMA R41, R16, R25.reuse, R41 ;  /* 0x0000001910297223 */ /* 0x080fe20000000029 */
[----:B------:R-:W-:Y:S01]  /*0f60*/  FFMA R40, R17, R25, R40 ;  /* 0x0000001911287223 */ /* 0x000fe20000000028 */
[CC--:B------:R-:W-:Y:S01]  /*0f70*/  FFMA R43, R18.reuse, R21.reuse, R43 ;  /* 0x00000015122b7223 */ /* 0x0c0fe2000000002b */
[C---:B------:R-:W-:Y:S01]  /*0f80*/  FFMA R20, R19.reuse, R21, R20 ;  /* 0x0000001513147223 */ /* 0x040fe20000000014 */
[-C--:B------:R-:W-:Y:S01]  /*0f90*/  FFMA R5, R18, R25.reuse, R5 ;  /* 0x0000001912057223 */ /* 0x080fe20000000005 */
[----:B------:R-:W-:Y:S01]  /*0fa0*/  FFMA R6, R19, R25, R6 ;  /* 0x0000001913067223 */ /* 0x000fe20000000006 */
[-C--:B------:R-:W-:Y:S01]  /*0fb0*/  FFMA R7, R16, R29.reuse, R7 ;  /* 0x0000001d10077223 */ /* 0x080fe20000000007 */
[-C--:B------:R-:W-:Y:S01]  /*0fc0*/  FFMA R12, R17, R29.reuse, R12 ;  /* 0x0000001d110c7223 */ /* 0x080fe2000000000c */
[-C--:B------:R-:W-:Y:S01]  /*0fd0*/  FFMA R49, R18, R29.reuse, R49 ;  /* 0x0000001d12317223 */ /* 0x080fe20000000031 */
[----:B------:R-:W-:Y:S01]  /*0fe0*/  FFMA R4, R19, R29, R4 ;  /* 0x0000001d13047223 */ /* 0x000fe20000000004 */
[----:B-1----:R-:W-:-:S02]  /*0ff0*/  VIADD R3, R3, 0x400 ;  /* 0x0000040003037836 */ /* 0x002fc40000000000 */
[----:B0-----:R-:W-:Y:S01]  /*1000*/  FFMA R13, R32, R10, R8 ;  /* 0x0000000a200d7223 */ /* 0x001fe20000000008 */
[C---:B------:R-:W-:Y:S01]  /*1010*/  FFMA R8, R10.reuse, R33, R53 ;  /* 0x000000210a087223 */ /* 0x040fe20000000035 */
        /* <DEDUP_REMOVED lines=14> */
[C---:B--2---:R-:W-:Y:S01]  /*1100*/  FFMA R53, R36.reuse, R11, R13 ;  /* 0x0000000b24357223 */ /* 0x044fe2000000000d */
[----:B------:R-:W-:Y:S01]  /*1110*/  FFMA R34, R11, R37, R8 ;  /* 0x000000250b227223 */ /* 0x000fe20000000008 */
[CC--:B------:R-:W-:Y:S01]  /*1120*/  FFMA R33, R36.reuse, R23.reuse, R9 ;  /* 0x0000001724217223 */ /* 0x0c0fe20000000009 */
[C---:B------:R-:W-:Y:S01]  /*1130*/  FFMA R51, R37.reuse, R23, R52 ;  /* 0x0000001725337223 */ /* 0x040fe20000000034 */
[-C--:B------:R-:W-:Y:S01]  /*1140*/  FFMA R41, R36, R27.reuse, R41 ;  /* 0x0000001b24297223 */ /* 0x080fe20000000029 */
[----:B------:R-:W-:Y:S01]  /*1150*/  FFMA R7, R37, R27, R10 ;  /* 0x0000001b25077223 */ /* 0x000fe2000000000a */
[C---:B------:R-:W-:Y:S01]  /*1160*/  FFMA R35, R11.reuse, R38, R15 ;  /* 0x000000260b237223 */ /* 0x040fe2000000000f */
        /* <DEDUP_REMOVED lines=9> */
[----:B------:R-:W-:Y:S06]  /*1200*/  BRA.U UP0, `(.L_x_1) ;  /* 0xfffffff900d07547 */ /* 0x000fec000b83ffff */
[----:B------:R-:W-:Y:S01]  /*1210*/  BAR.SYNC.DEFER_BLOCKING 0x0 ;  /* 0x0000000000007b1d */ /* 0x000fe20000010000 */
[----:B------:R-:W-:Y:S02]  /*1220*/  UIADD3 UR5, UPT, UPT, UR7, 0x3f, URZ ;  /* 0x0000003f07057890 */ /* 0x000fe4000fffe0ff */
[----:B------:R-:W-:Y:S02]  /*1230*/  UIADD3 UR4, UPT, UPT, UR4, 0x1, URZ ;  /* 0x0000000104047890 */ /* 0x000fe4000fffe0ff */
[----:B------:R-:W-:-:S04]  /*1240*/  USHF.R.U32.HI UR5, URZ, 0x6, UR5 ;  /* 0x00000006ff057899 */ /* 0x000fc80008011605 */
[----:B------:R-:W-:-:S09]  /*1250*/  UISETP.NE.AND UP0, UPT, UR4, UR5, UPT ;  /* 0x000000050400728c */ /* 0x000fd2000bf05270 */
[----:B------:R-:W-:Y:S05]  /*1260*/  BRA.U UP0, `(.L_x_2) ;  /* 0xffffffed00f07547 */ /* 0x000fea000b83ffff */
.L_x_0:
[----:B------:R-:W0:Y:S01]  /*1270*/  LDCU UR4, c[0x0][0x3a0] ;  /* 0x00007400ff0477ac */ /* 0x000e220008000800 */
[----:B------:R-:W1:Y:S01]  /*1280*/  LDC.64 R2, c[0x0][0x390] ;  /* 0x0000e400ff027b82 */ /* 0x000e620000000a00 */
[----:B------:R-:W-:Y:S01]  /*1290*/  SHF.L.U32 R13, R42, 0x2, RZ ;  /* 0x000000022a0d7819 */ /* 0x000fe200000006ff */
[----:B------:R-:W-:Y:S01]  /*12a0*/  IMAD.SHL.U32 R44, R44, 0x4, RZ ;  /* 0x000000042c2c7824 */ /* 0x000fe200078e00ff */
[----:B------:R-:W2:Y:S02]  /*12b0*/  LDCU UR5, c[0x0][0x398] ;  /* 0x00007300ff0577ac */ /* 0x000ea40008000800 */
[C---:B------:R-:W-:Y:S01]  /*12c0*/  IADD3 R0, PT, PT, R13.reuse, 0x1, RZ ;  /* 0x000000010d007810 */ /* 0x040fe20007ffe0ff */
[C---:B------:R-:W-:Y:S01]  /*12d0*/  VIADD R12, R44.reuse, 0x1 ;  /* 0x000000012c0c7836 */ /* 0x040fe20000000000 */
[C---:B------:R-:W-:Y:S02]  /*12e0*/  IADD3 R8, PT, PT, R13.reuse, 0x2, RZ ;  /* 0x000000020d087810 */ /* 0x040fe40007ffe0ff */
[----:B0-----:R-:W-:Y:S01]  /*12f0*/  ISETP.GE.AND P4, PT, R13, UR4, PT ;  /* 0x000000040d007c0c */ /* 0x001fe2000bf86270 */
[----:B------:R-:W-:Y:S01]  /*1300*/  IMAD R11, R44, UR4, R13 ;  /* 0x000000042c0b7c24 */ /* 0x000fe2000f8e020d */
[----:B------:R-:W-:-:S02]  /*1310*/  ISETP.GE.AND P3, PT, R0, UR4, PT ;  /* 0x0000000400007c0c */ /* 0x000fc4000bf66270 */
[----:B------:R-:W-:Y:S02]  /*1320*/  ISETP.GE.AND P2, PT, R8, UR4, PT ;  /* 0x0000000408007c0c */ /* 0x000fe4000bf46270 */
[C---:B--2---:R-:W-:Y:S01]  /*1330*/  ISETP.LT.AND P4, PT, R44.reuse, UR5, !P4 ;  /* 0x000000052c007c0c */ /* 0x044fe2000e781270 */
[----:B-1----:R-:W-:Y:S01]  /*1340*/  IMAD.WIDE R8, R11, 0x4, R2 ;  /* 0x000000040b087825 */ /* 0x002fe200078e0202 */
[C---:B------:R-:W-:Y:S02]  /*1350*/  ISETP.GE.OR P6, PT, R44.reuse, UR5, P3 ;  /* 0x000000052c007c0c */ /* 0x040fe40009fc6670 */
[----:B------:R-:W-:Y:S02]  /*1360*/  ISETP.GE.OR P5, PT, R44, UR5, P2 ;  /* 0x000000052c007c0c */ /* 0x000fe400097a6670 */
[C---:B------:R-:W-:Y:S02]  /*1370*/  IADD3 R0, PT, PT, R13.reuse, 0x3, RZ ;  /* 0x000000030d007810 */ /* 0x040fe40007ffe0ff */
[----:B------:R-:W-:-:S02]  /*1380*/  ISETP.GE.AND P1, PT, R13, UR4, PT ;  /* 0x000000040d007c0c */ /* 0x000fc4000bf26270 */
[----:B------:R-:W-:Y:S02]  /*1390*/  ISETP.GE.AND P0, PT, R0, UR4, PT ;  /* 0x0000000400007c0c */ /* 0x000fe4000bf06270 */
[----:B------:R-:W-:Y:S01]  /*13a0*/  IADD3 R13, PT, PT, R11, UR4, RZ ;  /* 0x000000040b0d7c10 */ /* 0x000fe2000fffe0ff */
[----:B------:R0:W-:Y:S01]  /*13b0*/  @P4 STG.E desc[UR8][R8.64], R53 ;  /* 0x0000003508004986 */ /* 0x0001e2000c101908 */
[C---:B------:R-:W-:Y:S02]  /*13c0*/  ISETP.GE.OR P4, PT, R44.reuse, UR5, P0 ;  /* 0x000000052c007c0c */ /* 0x040fe40008786670 */
[----:B------:R-:W-:Y:S01]  /*13d0*/  IADD3 R0, PT, PT, R44, 0x2, RZ ;  /* 0x000000022c007810 */ /* 0x000fe20007ffe0ff */
[----:B------:R0:W-:Y:S01]  /*13e0*/  @!P6 STG.E desc[UR8][R8.64+0x4], R34 ;  /* 0x000004220800e986 */ /* 0x0001e2000c101908 */
[----:B------:R-:W-:Y:S01]  /*13f0*/  ISETP.GE.OR P6, PT, R12, UR5, P1 ;  /* 0x000000050c007c0c */ /* 0x000fe20008fc6670 */
[C---:B------:R-:W-:Y:S01]  /*1400*/  IMAD.WIDE R10, R13.reuse, 0x4, R2 ;  /* 0x000000040d0a7825 */ /* 0x040fe200078e0202 */
[----:B------:R-:W-:Y:S01]  /*1410*/  IADD3 R44, PT, PT, R44, 0x3, RZ ;  /* 0x000000032c2c7810 */ /* 0x000fe20007ffe0ff */
[----:B------:R0:W-:Y:S01]  /*1420*/  @!P5 STG.E desc[UR8][R8.64+0x8], R35 ;  /* 0x000008230800d986 */ /* 0x0001e2000c101908 */
[----:B------:R-:W-:Y:S01]  /*1430*/  ISETP.GE.OR P5, PT, R12, UR5, P3 ;  /* 0x000000050c007c0c */ /* 0x000fe20009fa6670 */
[----:B------:R-:W-:-:S04]  /*1440*/  VIADD R15, R13, UR4 ;  /* 0x000000040d0f7c36 */ /* 0x000fc80008000000 */
[----:B------:R0:W-:Y:S01]  /*1450*/  @!P4 STG.E desc[UR8][R8.64+0xc], R32 ;  /* 0x00000c200800c986 */ /* 0x0001e2000c101908 */
[----:B------:R-:W-:-:S03]  /*1460*/  ISETP.GE.OR P4, PT, R12, UR5, P2 ;  /* 0x000000050c007c0c */ /* 0x000fc60009786670 */
[----:B------:R0:W-:Y:S01]  /*1470*/  @!P6 STG.E desc[UR8][R10.64], R33 ;  /* 0x000000210a00e986 */ /* 0x0001e2000c101908 */
[----:B------:R-:W-:Y:S01]  /*1480*/  ISETP.GE.OR P6, PT, R12, UR5, P0 ;  /* 0x000000050c007c0c */ /* 0x000fe200087c6670 */
[C-C-:B------:R-:W-:Y:S01]  /*1490*/  IMAD.WIDE R12, R15.reuse, 0x4, R2.reuse ;  /* 0x000000040f0c7825 */ /* 0x140fe200078e0202 */
[----:B------:R-:W-:Y:S01]  /*14a0*/  IADD3 R15, PT, PT, R15, UR4, RZ ;  /* 0x000000040f0f7c10 */ /* 0x000fe2000fffe0ff */
[----:B------:R0:W-:Y:S01]  /*14b0*/  @!P5 STG.E desc[UR8][R10.64+0x4], R51 ;  /* 0x000004330a00d986 */ /* 0x0001e2000c101908 */
[----:B------:R-:W-:Y:S02]  /*14c0*/  ISETP.GE.OR P5, PT, R0, UR5, P1 ;  /* 0x0000000500007c0c */ /* 0x000fe40008fa6670 */
[----:B------:R-:W-:Y:S01]  /*14d0*/  ISETP.GE.OR P1, PT, R44, UR5, P1 ;  /* 0x000000052c007c0c */ /* 0x000fe20008f26670 */
[----:B------:R-:W-:Y:S02]  /*14e0*/  IMAD.WIDE R2, R15, 0x4, R2 ;  /* 0x000000040f027825 */ /* 0x000fe400078e0202 */
[----:B------:R0:W-:Y:S01]  /*14f0*/  @!P4 STG.E desc[UR8][R10.64+0x8], R43 ;  /* 0x0000082b0a00c986 */ /* 0x0001e2000c101908 */
[----:B------:R-:W-:-:S02]  /*1500*/  ISETP.GE.OR P4, PT, R0, UR5, P3 ;  /* 0x0000000500007c0c */ /* 0x000fc40009f86670 */
[----:B------:R-:W-:Y:S01]  /*1510*/  ISETP.GE.OR P3, PT, R44, UR5, P3 ;  /* 0x000000052c007c0c */ /* 0x000fe20009f66670 */
[----:B------:R0:W-:Y:S01]  /*1520*/  @!P6 STG.E desc[UR8][R10.64+0xc], R40 ;  /* 0x00000c280a00e986 */ /* 0x0001e2000c101908 */
[----:B------:R-:W-:Y:S02]  /*1530*/  ISETP.GE.OR P6, PT, R0, UR5, P2 ;  /* 0x0000000500007c0c */ /* 0x000fe400097c6670 */
[----:B------:R-:W-:Y:S01]  /*1540*/  ISETP.GE.OR P2, PT, R44, UR5, P2 ;  /* 0x000000052c007c0c */ /* 0x000fe20009746670 */
[----:B------:R0:W-:Y:S01]  /*1550*/  @!P5 STG.E desc[UR8][R12.64], R41 ;  /* 0x000000290c00d986 */ /* 0x0001e2000c101908 */
[----:B------:R-:W-:Y:S02]  /*1560*/  ISETP.GE.OR P5, PT, R0, UR5, P0 ;  /* 0x0000000500007c0c */ /* 0x000fe400087a6670 */
[----:B------:R-:W-:-:S03]  /*1570*/  ISETP.GE.OR P0, PT, R44, UR5, P0 ;  /* 0x000000052c007c0c */ /* 0x000fc60008706670 */
[----:B------:R0:W-:Y:S04]  /*1580*/  @!P4 STG.E desc[UR8][R12.64+0x4], R7 ;  /* 0x000004070c00c986 */ /* 0x0001e8000c101908 */
[----:B------:R0:W-:Y:S04]  /*1590*/  @!P6 STG.E desc[UR8][R12.64+0x8], R5 ;  /* 0x000008050c00e986 */ /* 0x0001e8000c101908 */
[----:B------:R0:W-:Y:S04]  /*15a0*/  @!P5 STG.E desc[UR8][R12.64+0xc], R6 ;  /* 0x00000c060c00d986 */ /* 0x0001e8000c101908 */
[----:B------:R0:W-:Y:S04]  /*15b0*/  @!P1 STG.E desc[UR8][R2.64], R36 ;  /* 0x0000002402009986 */ /* 0x0001e8000c101908 */
[----:B------:R0:W-:Y:S04]  /*15c0*/  @!P3 STG.E desc[UR8][R2.64+0x4], R37 ;  /* 0x000004250200b986 */ /* 0x0001e8000c101908 */
[----:B------:R0:W-:Y:S01]  /*15d0*/  @!P2 STG.E desc[UR8][R2.64+0x8], R49 ;  /* 0x000008310200a986 */ /* 0x0001e2000c101908 */
[----:B------:R-:W-:Y:S05]  /*15e0*/  @P0 EXIT ;  /* 0x000000000000094d */ /* 0x000fea0003800000 */
[----:B------:R-:W-:Y:S01]  /*15f0*/  STG.E desc[UR8][R2.64+0xc], R4 ;  /* 0x00000c0402007986 */ /* 0x000fe2000c101908 */
[----:B------:R-:W-:Y:S05]  /*1600*/  EXIT ;  /* 0x000000000000794d */ /* 0x000fea0003800000 */
.L_x_3:
[----:B------:R-:W-:-:S00]  /*1610*/  BRA `(.L_x_3) ;  /* 0xfffffffc00fc7947 */ /* 0x000fc0000383ffff */
[----:B------:R-:W-:-:S00]  /*1620*/  NOP ;  /* 0x0000000000007918 */ /* 0x000fc00000000000 */
        /* <DEDUP_REMOVED lines=13> */
.L_x_4:


//--------------------- .nv.shared._Z28matrix_multiplication_kernelPKfS0_Pfiii --------------------------
	.section	.nv.shared._Z28matrix_multiplication_kernelPKfS0_Pfiii,"aw",@nobits
	.sectionflags	@""
	.align	4
.nv.shared._Z28matrix_multiplication_kernelPKfS0_Pfiii:
	.zero		33792


//--------------------- .nv.shared.reserved.0     --------------------------
	.section	.nv.shared.reserved.0,"aw",@nobits
	.weak		__nv_reservedSMEM_offset_0_alias
	.size		__nv_reservedSMEM_offset_0_alias, 0, 64
	.other		__nv_reservedSMEM_offset_0_alias,@"STO_CUDA_RESERVED_SHARED STV_DEFAULT"
__nv_reservedSMEM_offset_0_alias:
	.zero		0
	.zero		64


//--------------------- .nv.constant0._Z28matrix_multiplication_kernelPKfS0_Pfiii --------------------------
	.section	.nv.constant0._Z28matrix_multiplication_kernelPKfS0_Pfiii,"a",@progbits
	.sectionflags	@""
	.align	4
.nv.constant0._Z28matrix_multiplication_kernelPKfS0_Pfiii:
	.zero		932


//--------------------- SYMBOLS --------------------------

	.type		.nv.reservedSmem.offset0,@object
	.size		.nv.reservedSmem.offset0,0x4
	.type		.nv.reservedSmem.cap,@object
	.size		.nv.reservedSmem.cap,0x4
